	.target	sm_90a

	.elftype	@"ET_EXEC"


//--------------------- .note.nv.tkinfo           --------------------------
	.section	.note.nv.tkinfo,"",@"SHT_NOTE"
	.sectionflags	@"SHF_NOTE_NV_TKINFO"
	.tkinfo
        /*0018*/ 	.word	0x00000002
        /*0030*/ 	.string	""
        /*0030*/ 	.string	"ptxas"
        /*0030*/ 	.string	"Cuda compilation tools, release 13.0, V13.0.88"
        /*0030*/ 	.string	"Build cuda_13.0.r13.0/compiler.36424714_0"
        /*0030*/ 	.string	"-v  -suppress-debug-info  -lineinfo  -arch sm_90a "



//--------------------- .note.nv.cuinfo           --------------------------
	.section	.note.nv.cuinfo,"",@"SHT_NOTE"
	.sectionflags	@"SHF_NOTE_NV_CUINFO"
        /*0018*/ 	.short	0x0002
        /*001a*/ 	.short	0x005a
        /*001c*/ 	.short	0x0082
	.zero		2


//--------------------- .nv.info                  --------------------------
	.section	.nv.info,"",@"SHT_CUDA_INFO"
	.align	4


	//----- nvinfo : EIATTR_REGCOUNT
	.align		4
        /*0000*/ 	.byte	0x04, 0x2f
        /*0002*/ 	.short	(.L_1 - .L_0)
	.align		4
.L_0:
        /*0004*/ 	.word	index@(gluon_wgmma)
        /*0008*/ 	.word	0x0000005a


	//----- nvinfo : EIATTR_FRAME_SIZE
	.align		4
.L_1:
        /*000c*/ 	.byte	0x04, 0x11
        /*000e*/ 	.short	(.L_3 - .L_2)
	.align		4
.L_2:
        /*0010*/ 	.word	index@(gluon_wgmma)
        /*0014*/ 	.word	0x00000000


	//----- nvinfo : EIATTR_MIN_STACK_SIZE
	.align		4
.L_3:
        /*0018*/ 	.byte	0x04, 0x12
        /*001a*/ 	.short	(.L_5 - .L_4)
	.align		4
.L_4:
        /*001c*/ 	.word	index@(gluon_wgmma)
        /*0020*/ 	.word	0x00000000
.L_5:


//--------------------- .nv.compat                --------------------------
	.section	.nv.compat,"",@"SHT_CUDA_COMPAT_INFO"
	.align	4
        /*0000*/ 	.byte	0x02, 0x09, 0x01, 0x00, 0x02, 0x02, 0x04, 0x00, 0x02, 0x05, 0x05, 0x00, 0x03, 0x07, 0x01, 0x01
        /*0010*/ 	.byte	0x02, 0x03, 0x03, 0x00, 0x02, 0x06, 0x01, 0x00, 0x04, 0x0b, 0x08, 0x00, 0x00, 0x00, 0x00, 0x00
        /*0020*/ 	.byte	0x00, 0x00, 0x00, 0x00


//--------------------- .nv.info.gluon_wgmma      --------------------------
	.section	.nv.info.gluon_wgmma,"",@"SHT_CUDA_INFO"
	.sectionflags	@""
	.align	4


	//----- nvinfo : EIATTR_CUDA_API_VERSION
	.align		4
        /*0000*/ 	.byte	0x04, 0x37
        /*0002*/ 	.short	(.L_7 - .L_6)
.L_6:
        /*0004*/ 	.word	0x00000082


	//----- nvinfo : EIATTR_KPARAM_INFO
	.align		4
.L_7:
        /*0008*/ 	.byte	0x04, 0x17
        /*000a*/ 	.short	(.L_9 - .L_8)
.L_8:
        /*000c*/ 	.word	0x00000000
        /*0010*/ 	.short	0x000a
        /*0012*/ 	.short	0x0048
        /*0014*/ 	.byte	0x00, 0xf4, 0x21, 0x00


	//----- nvinfo : EIATTR_KPARAM_INFO
	.align		4
.L_9:
        /*0018*/ 	.byte	0x04, 0x17
        /*001a*/ 	.short	(.L_11 - .L_10)
.L_10:
        /*001c*/ 	.word	0x00000000
        /*0020*/ 	.short	0x0009
        /*0022*/ 	.short	0x0040
        /*0024*/ 	.byte	0x00, 0xf4, 0x21, 0x00


	//----- nvinfo : EIATTR_KPARAM_INFO
	.align		4
.L_11:
        /*0028*/ 	.byte	0x04, 0x17
        /*002a*/ 	.short	(.L_13 - .L_12)
.L_12:
        /*002c*/ 	.word	0x00000000
        /*0030*/ 	.short	0x0008
        /*0032*/ 	.short	0x0038
        /*0034*/ 	.byte	0x00, 0xf0, 0x21, 0x00


	//----- nvinfo : EIATTR_KPARAM_INFO
	.align		4
.L_13:
        /*0038*/ 	.byte	0x04, 0x17
        /*003a*/ 	.short	(.L_15 - .L_14)
.L_14:
        /*003c*/ 	.word	0x00000000
        /*0040*/ 	.short	0x0007
        /*0042*/ 	.short	0x0030
        /*0044*/ 	.byte	0x00, 0xf0, 0x21, 0x00


	//----- nvinfo : EIATTR_KPARAM_INFO
	.align		4
.L_15:
        /*0048*/ 	.byte	0x04, 0x17
        /*004a*/ 	.short	(.L_17 - .L_16)
.L_16:
        /*004c*/ 	.word	0x00000000
        /*0050*/ 	.short	0x0006
        /*0052*/ 	.short	0x0028
        /*0054*/ 	.byte	0x00, 0xf0, 0x21, 0x00


	//----- nvinfo : EIATTR_KPARAM_INFO
	.align		4
.L_17:
        /*0058*/ 	.byte	0x04, 0x17
        /*005a*/ 	.short	(.L_19 - .L_18)
.L_18:
        /*005c*/ 	.word	0x00000000
        /*0060*/ 	.short	0x0005
        /*0062*/ 	.short	0x0020
        /*0064*/ 	.byte	0x00, 0xf0, 0x11, 0x00


	//----- nvinfo : EIATTR_KPARAM_INFO
	.align		4
.L_19:
        /*0068*/ 	.byte	0x04, 0x17
        /*006a*/ 	.short	(.L_21 - .L_20)
.L_20:
        /*006c*/ 	.word	0x00000000
        /*0070*/ 	.short	0x0004
        /*0072*/ 	.short	0x001c
        /*0074*/ 	.byte	0x00, 0xf0, 0x11, 0x00


	//----- nvinfo : EIATTR_KPARAM_INFO
	.align		4
.L_21:
        /*0078*/ 	.byte	0x04, 0x17
        /*007a*/ 	.short	(.L_23 - .L_22)
.L_22:
        /*007c*/ 	.word	0x00000000
        /*0080*/ 	.short	0x0003
        /*0082*/ 	.short	0x0018
        /*0084*/ 	.byte	0x00, 0xf0, 0x11, 0x00


	//----- nvinfo : EIATTR_KPARAM_INFO
	.align		4
.L_23:
        /*0088*/ 	.byte	0x04, 0x17
        /*008a*/ 	.short	(.L_25 - .L_24)
.L_24:
        /*008c*/ 	.word	0x00000000
        /*0090*/ 	.short	0x0002
        /*0092*/ 	.short	0x0010
        /*0094*/ 	.byte	0x00, 0xf4, 0x21, 0x00


	//----- nvinfo : EIATTR_KPARAM_INFO
	.align		4
.L_25:
        /*0098*/ 	.byte	0x04, 0x17
        /*009a*/ 	.short	(.L_27 - .L_26)
.L_26:
        /*009c*/ 	.word	0x00000000
        /*00a0*/ 	.short	0x0001
        /*00a2*/ 	.short	0x0008
        /*00a4*/ 	.byte	0x00, 0xf4, 0x21, 0x00


	//----- nvinfo : EIATTR_KPARAM_INFO
	.align		4
.L_27:
        /*00a8*/ 	.byte	0x04, 0x17
        /*00aa*/ 	.short	(.L_29 - .L_28)
.L_28:
        /*00ac*/ 	.word	0x00000000
        /*00b0*/ 	.short	0x0000
        /*00b2*/ 	.short	0x0000
        /*00b4*/ 	.byte	0x00, 0xf4, 0x21, 0x00


	//----- nvinfo : EIATTR_SPARSE_MMA_MASK
	.align		4
.L_29:
        /*00b8*/ 	.byte	0x03, 0x50
        /*00ba*/ 	.short	0x0000


	//----- nvinfo : EIATTR_MAXREG_COUNT
	.align		4
        /*00bc*/ 	.byte	0x03, 0x1b
        /*00be*/ 	.short	0x00ff


	//----- nvinfo : EIATTR_NUM_BARRIERS
	.align		4
        /*00c0*/ 	.byte	0x02, 0x4c
        /*00c2*/ 	.byte	0x01
	.zero		1


	//----- nvinfo : EIATTR_MERCURY_ISA_VERSION
	.align		4
        /*00c4*/ 	.byte	0x03, 0x5f
        /*00c6*/ 	.short	0x0101


	//----- nvinfo : EIATTR_INT_WARP_WIDE_INSTR_OFFSETS
	.align		4
        /*00c8*/ 	.byte	0x04, 0x31
        /*00ca*/ 	.short	(.L_31 - .L_30)


	//   ....[0]....
.L_30:
        /*00cc*/ 	.word	0x00001250


	//   ....[1]....
        /*00d0*/ 	.word	0x00001270


	//   ....[2]....
        /*00d4*/ 	.word	0x00001280


	//   ....[3]....
        /*00d8*/ 	.word	0x00001360


	//   ....[4]....
        /*00dc*/ 	.word	0x00001850


	//   ....[5]....
        /*00e0*/ 	.word	0x00001860


	//   ....[6]....
        /*00e4*/ 	.word	0x000018d0


	//   ....[7]....
        /*00e8*/ 	.word	0x000018e0


	//   ....[8]....
        /*00ec*/ 	.word	0x00001dc0


	//   ....[9]....
        /*00f0*/ 	.word	0x00001de0


	//----- nvinfo : EIATTR_COOP_GROUP_MASK_REGIDS
	.align		4
.L_31:
        /*00f4*/ 	.byte	0x04, 0x29
        /*00f6*/ 	.short	(.L_33 - .L_32)


	//   ....[0]....
.L_32:
        /*00f8*/ 	.word	0xffffffff


	//   ....[1]....
        /*00fc*/ 	.word	0xffffffff


	//   ....[2]....
        /*0100*/ 	.word	0xffffffff


	//----- nvinfo : EIATTR_COOP_GROUP_INSTR_OFFSETS
	.align		4
.L_33:
        /*0104*/ 	.byte	0x04, 0x28
        /*0106*/ 	.short	(.L_35 - .L_34)


	//   ....[0]....
.L_34:
        /*0108*/ 	.word	0x00000140


	//   ....[1]....
        /*010c*/ 	.word	0x000006e0


	//   ....[2]....
        /*0110*/ 	.word	0x00000cb0


	//----- nvinfo : EIATTR_MBARRIER_INSTR_OFFSETS
	.align		4
.L_35:
        /*0114*/ 	.byte	0x04, 0x39
        /*0116*/ 	.short	(.L_37 - .L_36)


	//   ....[0]....
.L_36:
        /*0118*/ 	.word	0x000013e0
        /*011c*/ 	.word	0x000000ff
        /*0120*/ 	.word	0x0001e000
        /*0124*/ 	.short	0x0100
        /*0126*/ 	.byte	0x14
	.zero		1


	//   ....[1]....
        /*0128*/ 	.word	0x00001530
        /*012c*/ 	.word	0x000000ff
        /*0130*/ 	.word	0x0001e008
        /*0134*/ 	.short	0x0100
        /*0136*/ 	.byte	0x14
	.zero		1


	//   ....[2]....
        /*0138*/ 	.word	0x00001560
        /*013c*/ 	.word	0x000000ff
        /*0140*/ 	.word	0x0001e010
        /*0144*/ 	.short	0x0100
        /*0146*/ 	.byte	0x14
	.zero		1


	//   ....[3]....
        /*0148*/ 	.word	0x00001990
        /*014c*/ 	.word	0x000000ff
        /*0150*/ 	.word	0x0001e000
        /*0154*/ 	.short	0x010a
        /*0156*/ 	.byte	0x12
	.zero		1


	//   ....[4]....
        /*0158*/ 	.word	0x00001d30
        /*015c*/ 	.word	0x000000ff
        /*0160*/ 	.word	0x0001e000
        /*0164*/ 	.short	0x0108
        /*0166*/ 	.byte	0x14
	.zero		1


	//   ....[5]....
        /*0168*/ 	.word	0x00001e50
        /*016c*/ 	.word	0x000000ff
        /*0170*/ 	.word	0x0001e008
        /*0174*/ 	.short	0x0108
        /*0176*/ 	.byte	0x14
	.zero		1


	//   ....[6]....
        /*0178*/ 	.word	0x00001f30
        /*017c*/ 	.word	0x000000ff
        /*0180*/ 	.word	0x0001e010
        /*0184*/ 	.short	0x0108
        /*0186*/ 	.byte	0x14
	.zero		1


	//   ....[7]....
        /*0188*/ 	.word	0x00002240
        /*018c*/ 	.word	0x000000ff
        /*0190*/ 	.word	0x0001e000
        /*0194*/ 	.short	0x010a
        /*0196*/ 	.byte	0x12
	.zero		1


	//----- nvinfo : EIATTR_NUM_MBARRIERS
	.align		4
.L_37:
        /*0198*/ 	.byte	0x03, 0x38
        /*019a*/ 	.short	0x0003


	//----- nvinfo : EIATTR_EXIT_INSTR_OFFSETS
	.align		4
        /*019c*/ 	.byte	0x04, 0x1c
        /*019e*/ 	.short	(.L_39 - .L_38)


	//   ....[0]....
.L_38:
        /*01a0*/ 	.word	0x00002230


	//----- nvinfo : EIATTR_REQNTID
	.align		4
.L_39:
        /*01a4*/ 	.byte	0x04, 0x10
        /*01a6*/ 	.short	(.L_41 - .L_40)
.L_40:
        /*01a8*/ 	.word	0x00000100
        /*01ac*/ 	.word	0x00000001
        /*01b0*/ 	.word	0x00000001


	//----- nvinfo : EIATTR_CRS_STACK_SIZE
	.align		4
.L_41:
        /*01b4*/ 	.byte	0x04, 0x1e
        /*01b6*/ 	.short	(.L_43 - .L_42)
.L_42:
        /*01b8*/ 	.word	0x00000000


	//----- nvinfo : EIATTR_CBANK_PARAM_SIZE
	.align		4
.L_43:
        /*01bc*/ 	.byte	0x03, 0x19
        /*01be*/ 	.short	0x0050


	//----- nvinfo : EIATTR_PARAM_CBANK
	.align		4
        /*01c0*/ 	.byte	0x04, 0x0a
        /*01c2*/ 	.short	(.L_45 - .L_44)
	.align		4
.L_44:
        /*01c4*/ 	.word	index@(.nv.constant0.gluon_wgmma)
        /*01c8*/ 	.short	0x0210
        /*01ca*/ 	.short	0x0050


	//----- nvinfo : EIATTR_SW_WAR
	.align		4
.L_45:
        /*01cc*/ 	.byte	0x04, 0x36
        /*01ce*/ 	.short	(.L_47 - .L_46)
.L_46:
        /*01d0*/ 	.word	0x00000008
.L_47:


//--------------------- .nv.callgraph             --------------------------
	.section	.nv.callgraph,"",@"SHT_CUDA_CALLGRAPH"
	.align	4
	.sectionentsize	8
	.align		4
        /*0000*/ 	.word	0x00000000
	.align		4
        /*0004*/ 	.word	0xffffffff
	.align		4
        /*0008*/ 	.word	0x00000000
	.align		4
        /*000c*/ 	.word	0xfffffffe
	.align		4
        /*0010*/ 	.word	0x00000000
	.align		4
        /*0014*/ 	.word	0xfffffffd
	.align		4
        /*0018*/ 	.word	0x00000000
	.align		4
        /*001c*/ 	.word	0xfffffffc


//--------------------- .text.gluon_wgmma         --------------------------
	.section	.text.gluon_wgmma,"ax",@progbits
	.align	128
        .global         gluon_wgmma
        .type           gluon_wgmma,@function
        .size           gluon_wgmma,(.L_x_53 - gluon_wgmma)
        .other          gluon_wgmma,@"STO_CUDA_ENTRY STV_DEFAULT"
gluon_wgmma:
.text.gluon_wgmma:
[----:B------:R-:W-:Y:S01]  /*0000*/  LDC R1, c[0x0][0x28] ;  /* 0x00000a00ff017b82 */ /* 0x000fe20000000800 */
[----:B------:R-:W1:Y:S07]  /*0010*/  S2R R0, SR_TID.X ;  /* 0x0000000000007919 */ /* 0x000e6e0000002100 */
[----:B------:R-:W2:Y:S01]  /*0020*/  S2UR UR4, SR_CgaCtaId ;  /* 0x00000000000479c3 */ /* 0x000ea20000008800 */
[----:B------:R-:W-:Y:S01]  /*0030*/  UMOV UR20, 0x400 ;  /* 0x0000040000147882 */ /* 0x000fe20000000000 */
[----:B------:R-:W-:Y:S01]  /*0040*/  ULDC UR6, c[0x0][0xc] ;  /* 0x0000030000067ab9 */ /* 0x000fe20000000800 */
[----:B------:R-:W-:Y:S01]  /*0050*/  ULDC.64 UR26, c[0x0][0x250] ;  /* 0x00009400001a7ab9 */ /* 0x000fe20000000a00 */
[----:B------:R-:W-:Y:S04]  /*0060*/  BSSY B0, `(.L_x_0) ;  /* 0x000001e000007945 */ /* 0x000fe80003800000 */
[----:B------:R-:W3:Y:S08]  /*0070*/  LDC R12, c[0x0][0x230] ;  /* 0x00008c00ff0c7b82 */ /* 0x000ef00000000800 */
[----:B------:R-:W-:Y:S08]  /*0080*/  S2UR UR32, SR_CTAID.Y ;  /* 0x00000000002079c3 */ /* 0x000ff00000002600 */
[----:B------:R-:W4:Y:S01]  /*0090*/  S2UR UR5, SR_CTAID.Z ;  /* 0x00000000000579c3 */ /* 0x000f220000002700 */
[----:B--2---:R-:W-:-:S03]  /*00a0*/  ULEA UR20, UR4, UR20, 0x18 ;  /* 0x0000001404147291 */ /* 0x004fc6000f8ec03f */
[----:B------:R-:W-:Y:S01]  /*00b0*/  ULDC UR4, c[0x0][0x10] ;  /* 0x0000040000047ab9 */ /* 0x000fe20000000800 */
[----:B-1----:R-:W-:-:S03]  /*00c0*/  LOP3.LUT R7, R0, 0xff, RZ, 0xc0, !PT ;  /* 0x000000ff00077812 */ /* 0x002fc600078ec0ff */
[----:B------:R-:W1:Y:S01]  /*00d0*/  S2UR UR33, SR_CTAID.X ;  /* 0x00000000002179c3 */ /* 0x000e620000002500 */
[----:B---3--:R-:W-:Y:S01]  /*00e0*/  VIADD R5, R12, 0xffffffff ;  /* 0xffffffff0c057836 */ /* 0x008fe20000000000 */
[C---:B------:R-:W-:Y:S02]  /*00f0*/  ISETP.GE.U32.AND P0, PT, R7.reuse, 0x20, PT ;  /* 0x000000200700780c */ /* 0x040fe40003f06070 */
[C---:B------:R-:W-:Y:S02]  /*0100*/  ISETP.NE.U32.AND P2, PT, R7.reuse, RZ, PT ;  /* 0x000000ff0700720c */ /* 0x040fe40003f45070 */
[----:B------:R-:W-:Y:S02]  /*0110*/  LEA R4, R7, UR20, 0x2 ;  /* 0x0000001407047c11 */ /* 0x000fe4000f8e10ff */
[----:B------:R-:W2:Y:S07]  /*0120*/  LDC R6, c[0x0][0x228] ;  /* 0x00008a00ff067b82 */ /* 0x000eae0000000800 */
[----:B------:R3:W-:Y:S01]  /*0130*/  @!P0 STS [R4], RZ ;  /* 0x000000ff04008388 */ /* 0x0007e20000000800 */
[----:B------:R-:W-:-:S03]  /*0140*/  NOP ;  /* 0x0000000000007918 */ /* 0x000fc60000000000 */
[----:B------:R3:W-:Y:S01]  /*0150*/  @!P2 STS [UR20+0x20], R5 ;  /* 0x00002005ff00a988 */ /* 0x0007e20008000814 */
[----:B----4-:R-:W-:-:S04]  /*0160*/  UIMAD UR4, UR5, UR4, UR32 ;  /* 0x00000004050472a4 */ /* 0x010fc8000f8e0220 */
[----:B-1----:R-:W-:-:S04]  /*0170*/  UIMAD UR4, UR4, UR6, UR33 ;  /* 0x00000006040472a4 */ /* 0x002fc8000f8e0221 */
[----:B------:R-:W-:Y:S01]  /*0180*/  UIMAD UR5, UR4, 0x180, URZ ;  /* 0x00000180040578a4 */ /* 0x000fe2000f8e023f */
[----:B--2---:R-:W-:Y:S02]  /*0190*/  VIADD R6, R6, 0xffffffff ;  /* 0xffffffff06067836 */ /* 0x004fe40000000000 */
[----:B------:R-:W-:Y:S01]  /*01a0*/  UMOV UR4, URZ ;  /* 0x0000003f00047c82 */ /* 0x000fe20008000000 */
[----:B------:R-:W-:-:S04]  /*01b0*/  UIADD3 UR22, UP0, UR5, UR26, URZ ;  /* 0x0000001a05167290 */ /* 0x000fc8000ff1e03f */
[----:B------:R-:W-:Y:S01]  /*01c0*/  ULEA.HI.X.SX32 UR23, UR5, UR27, 0x1, UP0 ;  /* 0x0000001b05177291 */ /* 0x000fe200080f0e3f */
[----:B---3--:R-:W-:Y:S11]  /*01d0*/  @P2 BRA `(.L_x_1) ;  /* 0x0000000000182947 */ /* 0x008ff60003800000 */
[----:B------:R-:W1:Y:S01]  /*01e0*/  LDS R2, [UR20+0x8] ;  /* 0x00000814ff027984 */ /* 0x000e620008000800 */
[----:B------:R-:W2:Y:S01]  /*01f0*/  LDC.64 R8, c[0x0][0x210] ;  /* 0x00008400ff087b82 */ /* 0x000ea20000000a00 */
[----:B------:R-:W-:Y:S02]  /*0200*/  IMAD.MOV.U32 R3, RZ, RZ, 0x70 ;  /* 0x00000070ff037424 */ /* 0x000fe400078e00ff */
[----:B--2---:R2:W-:Y:S03]  /*0210*/  STS.64 [UR20], R8 ;  /* 0x00000008ff007988 */ /* 0x0045e60008000a14 */
[----:B-1----:R-:W-:-:S05]  /*0220*/  LOP3.LUT R2, R2, 0x10, R3, 0xd8, !PT ;  /* 0x0000001002027812 */ /* 0x002fca00078ed803 */
[----:B------:R2:W-:Y:S02]  /*0230*/  STS [UR20+0x8], R2 ;  /* 0x00000802ff007988 */ /* 0x0005e40008000814 */
.L_x_1:
[----:B------:R-:W-:Y:S05]  /*0240*/  BSYNC B0 ;  /* 0x0000000000007941 */ /* 0x000fea0003800000 */
.L_x_0:
[----:B------:R-:W-:Y:S04]  /*0250*/  BSSY B0, `(.L_x_2) ;  /* 0x000000a000007945 */ /* 0x000fe80003800000 */
[----:B------:R-:W-:Y:S05]  /*0260*/  @P2 BRA `(.L_x_3) ;  /* 0x0000000000202947 */ /* 0x000fea0003800000 */
[----:B--2---:R-:W1:Y:S01]  /*0270*/  LDS R2, [UR20+0x34] ;  /* 0x00003414ff027984 */ /* 0x004e620008000800 */
[----:B------:R-:W-:Y:S02]  /*0280*/  IMAD.MOV.U32 R3, RZ, RZ, 0x7f000000 ;  /* 0x7f000000ff037424 */ /* 0x000fe400078e00ff */
[----:B------:R-:W-:Y:S01]  /*0290*/  @!P2 IMAD.MOV.U32 R8, RZ, RZ, 0x3f ;  /* 0x0000003fff08a424 */ /* 0x000fe200078e00ff */
[----:B------:R-:W2:Y:S02]  /*02a0*/  @!P2 LDS R9, [UR20+0x38] ;  /* 0x00003814ff09a984 */ /* 0x000ea40008000800 */
[----:B-1----:R-:W-:Y:S02]  /*02b0*/  LOP3.LUT R2, R2, 0xff000000, R3, 0xb8, !PT ;  /* 0xff00000002027812 */ /* 0x002fe400078eb803 */
[----:B--2---:R-:W-:-:S03]  /*02c0*/  @!P2 LOP3.LUT R3, R9, 0xff, R8, 0xb8, !PT ;  /* 0x000000ff0903a812 */ /* 0x004fc600078eb808 */
[----:B------:R1:W-:Y:S04]  /*02d0*/  STS [UR20+0x34], R2 ;  /* 0x00003402ff007988 */ /* 0x0003e80008000814 */
[----:B------:R1:W-:Y:S02]  /*02e0*/  @!P2 STS [UR20+0x38], R3 ;  /* 0x00003803ff00a988 */ /* 0x0003e40008000814 */
.L_x_3:
[----:B------:R-:W-:Y:S05]  /*02f0*/  BSYNC B0 ;  /* 0x0000000000007941 */ /* 0x000fea0003800000 */
.L_x_2:
[----:B------:R-:W-:Y:S04]  /*0300*/  BSSY B0, `(.L_x_4) ;  /* 0x000000a000007945 */ /* 0x000fe80003800000 */
[----:B------:R-:W-:Y:S05]  /*0310*/  @P2 BRA `(.L_x_5) ;  /* 0x0000000000202947 */ /* 0x000fea0003800000 */
[----:B-12---:R-:W1:Y:S01]  /*0320*/  LDS R2, [UR20+0x1c] ;  /* 0x00001c14ff027984 */ /* 0x006e620008000800 */
[----:B------:R-:W2:Y:S03]  /*0330*/  LDC.64 R10, c[0x0][0x238] ;  /* 0x00008e00ff0a7b82 */ /* 0x000ea60000000a00 */
[----:B------:R3:W-:Y:S01]  /*0340*/  STS [UR20+0x24], R6 ;  /* 0x00002406ff007988 */ /* 0x0007e20008000814 */
[--C-:B--2---:R-:W-:Y:S02]  /*0350*/  SHF.R.U32.HI R9, RZ, 0x4, R11.reuse ;  /* 0x00000004ff097819 */ /* 0x104fe4000001160b */
[----:B------:R-:W-:-:S05]  /*0360*/  SHF.R.U64 R3, R10, 0x4, R11 ;  /* 0x000000040a037819 */ /* 0x000fca000000120b */
[----:B------:R3:W-:Y:S01]  /*0370*/  STS [UR20+0xc], R3 ;  /* 0x00000c03ff007988 */ /* 0x0007e20008000814 */
[----:B-1----:R-:W-:-:S05]  /*0380*/  LOP3.LUT R2, R2, 0xf, R9, 0xb8, !PT ;  /* 0x0000000f02027812 */ /* 0x002fca00078eb809 */
[----:B------:R3:W-:Y:S02]  /*0390*/  STS [UR20+0x1c], R2 ;  /* 0x00001c02ff007988 */ /* 0x0007e40008000814 */
.L_x_5:
[----:B------:R-:W-:Y:S05]  /*03a0*/  BSYNC B0 ;  /* 0x0000000000007941 */ /* 0x000fea0003800000 */
.L_x_4:
[----:B------:R-:W-:Y:S04]  /*03b0*/  BSSY B1, `(.L_x_6) ;  /* 0x000001d000017945 */ /* 0x000fe80003800000 */
[----:B------:R-:W-:Y:S04]  /*03c0*/  BSSY B0, `(.L_x_7) ;  /* 0x0000018000007945 */ /* 0x000fe80003800000 */
[----:B------:R-:W-:Y:S05]  /*03d0*/  @P2 BRA `(.L_x_8) ;  /* 0x00000000001c2947 */ /* 0x000fea0003800000 */
[----:B-123--:R-:W1:Y:S02]  /*03e0*/  LDS R2, [UR20+0x34] ;  /* 0x00003414ff027984 */ /* 0x00ee640008000800 */
[----:B-1----:R-:W-:-:S05]  /*03f0*/  LOP3.LUT R2, R2, 0x7, RZ, 0xb8, !PT ;  /* 0x0000000702027812 */ /* 0x002fca00078eb8ff */
[----:B------:R1:W-:Y:S01]  /*0400*/  STS [UR20+0x34], R2 ;  /* 0x00003402ff007988 */ /* 0x0003e20008000814 */
[----:B------:R-:W-:Y:S05]  /*0410*/  @P2 BRA `(.L_x_9) ;  /* 0x00000000001c2947 */ /* 0x000fea0003800000 */
[----:B-1----:R-:W1:Y:S02]  /*0420*/  LDS R2, [UR20+0x34] ;  /* 0x00003414ff027984 */ /* 0x002e640008000800 */
[----:B-1----:R-:W-:-:S05]  /*0430*/  LOP3.LUT R2, R2, 0x38, RZ, 0xb8, !PT ;  /* 0x0000003802027812 */ /* 0x002fca00078eb8ff */
[----:B------:R4:W-:Y:S02]  /*0440*/  STS [UR20+0x34], R2 ;  /* 0x00003402ff007988 */ /* 0x0009e40008000814 */
.L_x_8:
[----:B------:R-:W-:Y:S05]  /*0450*/  @P2 BRA `(.L_x_10) ;  /* 0x00000000001c2947 */ /* 0x000fea0003800000 */
[----:B-1234-:R-:W1:Y:S02]  /*0460*/  LDS R2, [UR20+0x8] ;  /* 0x00000814ff027984 */ /* 0x01ee640008000800 */
[----:B-1----:R-:W-:-:S05]  /*0470*/  LOP3.LUT R2, R2, 0x780, RZ, 0xb8, !PT ;  /* 0x0000078002027812 */ /* 0x002fca00078eb8ff */
[----:B------:R2:W-:Y:S02]  /*0480*/  STS [UR20+0x8], R2 ;  /* 0x00000802ff007988 */ /* 0x0005e40008000814 */
.L_x_9:
[----:B------:R-:W-:Y:S05]  /*0490*/  @P2 BRA `(.L_x_11) ;  /* 0x0000000000282947 */ /* 0x000fea0003800000 */
[----:B-12---:R-:W1:Y:S02]  /*04a0*/  LDS R2, [UR20+0x8] ;  /* 0x00000814ff027984 */ /* 0x006e640008000800 */
[----:B-1----:R-:W-:-:S05]  /*04b0*/  LOP3.LUT R2, R2, 0x1800, RZ, 0xb8, !PT ;  /* 0x0000180002027812 */ /* 0x002fca00078eb8ff */
[----:B------:R5:W-:Y:S02]  /*04c0*/  STS [UR20+0x8], R2 ;  /* 0x00000802ff007988 */ /* 0x000be40008000814 */
.L_x_10:
[----:B------:R-:W-:Y:S05]  /*04d0*/  @P2 BREAK B0 ;  /* 0x0000000000002942 */ /* 0x000fea0003800000 */
[----:B------:R-:W-:Y:S05]  /*04e0*/  @P2 BRA `(.L_x_12) ;  /* 0x0000000000242947 */ /* 0x000fea0003800000 */
[----:B-1-3--:R-:W1:Y:S01]  /*04f0*/  LDS R3, [UR20+0x8] ;  /* 0x00000814ff037984 */ /* 0x00ae620008000800 */
[----:B--2-45:R-:W-:-:S05]  /*0500*/  IMAD.MOV.U32 R2, RZ, RZ, 0x6000 ;  /* 0x00006000ff027424 */ /* 0x034fca00078e00ff */
[----:B-1----:R-:W-:-:S04]  /*0510*/  LOP3.LUT R2, R3, 0x6000, R2, 0xd8, !PT ;  /* 0x0000600003027812 */ /* 0x002fc800078ed802 */
[----:B------:R-:W-:-:S05]  /*0520*/  LOP3.LUT R2, R2, 0x400000, RZ, 0xb8, !PT ;  /* 0x0040000002027812 */ /* 0x000fca00078eb8ff */
[----:B------:R3:W-:Y:S02]  /*0530*/  STS [UR20+0x8], R2 ;  /* 0x00000802ff007988 */ /* 0x0007e40008000814 */
.L_x_11:
[----:B------:R-:W-:Y:S05]  /*0540*/  BSYNC B0 ;  /* 0x0000000000007941 */ /* 0x000fea0003800000 */
.L_x_7:
[----:B-123--:R-:W1:Y:S02]  /*0550*/  @!P2 LDS R2, [UR20+0x8] ;  /* 0x00000814ff02a984 */ /* 0x00ee640008000800 */
[----:B-1----:R-:W-:-:S05]  /*0560*/  @!P2 LOP3.LUT R2, R2, 0x8000, RZ, 0xb8, !PT ;  /* 0x000080000202a812 */ /* 0x002fca00078eb8ff */
[----:B------:R1:W-:Y:S02]  /*0570*/  @!P2 STS [UR20+0x8], R2 ;  /* 0x00000802ff00a988 */ /* 0x0003e40008000814 */
.L_x_12:
[----:B------:R-:W-:Y:S05]  /*0580*/  BSYNC B1 ;  /* 0x0000000000017941 */ /* 0x000fea0003800000 */
.L_x_6:
[----:B------:R-:W-:Y:S05]  /*0590*/  WARPSYNC.ALL ;  /* 0x0000000000007948 */ /* 0x000fea0003800000 */
[----:B------:R-:W-:Y:S05]  /*05a0*/  @P0 BRA `(.L_x_13) ;  /* 0x0000000000280947 */ /* 0x000fea0003800000 */
[----:B-12345:R-:W1:Y:S01]  /*05b0*/  S2R R2, SR_LANEID ;  /* 0x0000000000027919 */ /* 0x03ee620000000000 */
[----:B------:R-:W-:Y:S05]  /*05c0*/  WARPSYNC.ALL ;  /* 0x0000000000007948 */ /* 0x000fea0003800000 */
[----:B-1----:R-:W-:-:S05]  /*05d0*/  IMAD.SHL.U32 R8, R2, 0x4, RZ ;  /* 0x0000000402087824 */ /* 0x002fca00078e00ff */
[----:B------:R-:W1:Y:S01]  /*05e0*/  LDS R9, [R8+UR20] ;  /* 0x0000001408097984 */ /* 0x000e620008000800 */
[----:B------:R-:W-:-:S05]  /*05f0*/  IADD3 R2, P1, R8, UR22, RZ ;  /* 0x0000001608027c10 */ /* 0x000fca000ff3e0ff */
[----:B------:R-:W-:-:S05]  /*0600*/  IMAD.X R3, RZ, RZ, UR23, P1 ;  /* 0x00000017ff037e24 */ /* 0x000fca00088e06ff */
[----:B-1----:R1:W2:Y:S01]  /*0610*/  ATOMG.E.EXCH.STRONG.GPU PT, RZ, [R2], R9 ;  /* 0x0000000902ff73a8 */ /* 0x0022a200041ee100 */
[----:B------:R-:W-:-:S04]  /*0620*/  DEPBAR {5,4,3,2,1,0} ;  /* 0x0000003f0000791a */ /* 0x000fc80000000000 */
[----:B------:R1:W-:Y:S01]  /*0630*/  UTMACCTL.IV [UR22] ;  /* 0x00000000160079b9 */ /* 0x0003e20008000000 */
[----:B------:R-:W-:Y:S01]  /*0640*/  NOP ;  /* 0x0000000000007918 */ /* 0x000fe20000000000 */
.L_x_13:
[----:B------:R-:W-:Y:S05]  /*0650*/  @P0 BRA `(.L_x_14) ;  /* 0x00000000000c0947 */ /* 0x000fea0003800000 */
[----:B------:R0:W-:Y:S01]  /*0660*/  UTMACMDFLUSH ;  /* 0x00000000000079b7 */ /* 0x0001e20000000000 */
[----:B------:R-:W-:Y:S05]  /*0670*/  @P0 BRA `(.L_x_14) ;  /* 0x0000000000040947 */ /* 0x000fea0003800000 */
[----:B------:R-:W-:-:S04]  /*0680*/  DEPBAR.LE SB0, 0x0 ;  /* 0x000080000000791a */ /* 0x000fc80000000000 */
.L_x_14:
[----:B------:R-:W-:Y:S05]  /*0690*/  WARPSYNC.ALL ;  /* 0x0000000000007948 */ /* 0x000fea0003800000 */
[----:B--2---:R-:W-:Y:S06]  /*06a0*/  BAR.SYNC.DEFER_BLOCKING 0x0 ;  /* 0x0000000000007b1d */ /* 0x004fec0000010000 */
[----:B------:R-:W-:Y:S02]  /*06b0*/  BSSY B1, `(.L_x_15) ;  /* 0x000000b000017945 */ /* 0x000fe40003800000 */
[----:B------:R-:W-:Y:S06]  /*06c0*/  BAR.SYNC.DEFER_BLOCKING 0x0 ;  /* 0x0000000000007b1d */ /* 0x000fec0000010000 */
[----:B------:R2:W-:Y:S01]  /*06d0*/  @!P0 STS [R4], RZ ;  /* 0x000000ff04008388 */ /* 0x0005e20000000800 */
[----:B------:R-:W-:Y:S01]  /*06e0*/  NOP ;  /* 0x0000000000007918 */ /* 0x000fe20000000000 */
[----:B------:R-:W-:Y:S05]  /*06f0*/  @P2 BRA `(.L_x_16) ;  /* 0x0000000000182947 */ /* 0x000fea0003800000 */
[----:B-1-345:R-:W1:Y:S01]  /*0700*/  LDS R2, [UR20+0x8] ;  /* 0x00000814ff027984 */ /* 0x03ae620008000800 */
[----:B------:R-:W3:Y:S01]  /*0710*/  LDC.64 R8, c[0x0][0x218] ;  /* 0x00008600ff087b82 */ /* 0x000ee20000000a00 */
[----:B------:R-:W-:Y:S02]  /*0720*/  IMAD.MOV.U32 R3, RZ, RZ, 0x70 ;  /* 0x00000070ff037424 */ /* 0x000fe400078e00ff */
[----:B---3--:R3:W-:Y:S03]  /*0730*/  STS.64 [UR20], R8 ;  /* 0x00000008ff007988 */ /* 0x0087e60008000a14 */
[----:B-1----:R-:W-:-:S05]  /*0740*/  LOP3.LUT R2, R2, 0x10, R3, 0xd8, !PT ;  /* 0x0000001002027812 */ /* 0x002fca00078ed803 */
[----:B------:R3:W-:Y:S02]  /*0750*/  STS [UR20+0x8], R2 ;  /* 0x00000802ff007988 */ /* 0x0007e40008000814 */
.L_x_16:
[----:B-1----:R-:W-:Y:S05]  /*0760*/  BSYNC B1 ;  /* 0x0000000000017941 */ /* 0x002fea0003800000 */
.L_x_15:
[----:B------:R-:W-:Y:S04]  /*0770*/  BSSY B2, `(.L_x_17) ;  /* 0x000000f000027945 */ /* 0x000fe80003800000 */
[----:B------:R-:W-:Y:S04]  /*0780*/  BSSY B1, `(.L_x_18) ;  /* 0x000000c000017945 */ /* 0x000fe80003800000 */
[----:B------:R-:W-:Y:S05]  /*0790*/  @P2 BRA `(.L_x_19) ;  /* 0x0000000000282947 */ /* 0x000fea0003800000 */
[----:B---345:R-:W1:Y:S01]  /*07a0*/  LDS R2, [UR20+0x34] ;  /* 0x00003414ff027984 */ /* 0x038e620008000800 */
[----:B------:R-:W-:Y:S01]  /*07b0*/  IMAD.MOV.U32 R3, RZ, RZ, 0x7f000000 ;  /* 0x7f000000ff037424 */ /* 0x000fe200078e00ff */
[----:B------:R-:W-:Y:S05]  /*07c0*/  @P2 BREAK B1 ;  /* 0x0000000000012942 */ /* 0x000fea0003800000 */
[----:B-1----:R-:W-:-:S05]  /*07d0*/  LOP3.LUT R2, R2, 0xff000000, R3, 0xb8, !PT ;  /* 0xff00000002027812 */ /* 0x002fca00078eb803 */
[----:B------:R1:W-:Y:S01]  /*07e0*/  STS [UR20+0x34], R2 ;  /* 0x00003402ff007988 */ /* 0x0003e20008000814 */
[----:B------:R-:W-:Y:S05]  /*07f0*/  @P2 BRA `(.L_x_20) ;  /* 0x0000000000182947 */ /* 0x000fea0003800000 */
[----:B------:R-:W3:Y:S01]  /*0800*/  LDS R3, [UR20+0x38] ;  /* 0x00003814ff037984 */ /* 0x000ee20008000800 */
[----:B-1----:R-:W-:-:S05]  /*0810*/  IMAD.MOV.U32 R2, RZ, RZ, 0xff ;  /* 0x000000ffff027424 */ /* 0x002fca00078e00ff */
[----:B---3--:R-:W-:-:S05]  /*0820*/  LOP3.LUT R2, R3, 0xff, R2, 0xb8, !PT ;  /* 0x000000ff03027812 */ /* 0x008fca00078eb802 */
[----:B------:R1:W-:Y:S02]  /*0830*/  STS [UR20+0x38], R2 ;  /* 0x00003802ff007988 */ /* 0x0003e40008000814 */
.L_x_19:
[----:B------:R-:W-:Y:S05]  /*0840*/  BSYNC B1 ;  /* 0x0000000000017941 */ /* 0x000fea0003800000 */
.L_x_18:
[----:B------:R1:W-:Y:S02]  /*0850*/  @!P2 STS [UR20+0x20], R5 ;  /* 0x00002005ff00a988 */ /* 0x0003e40008000814 */
.L_x_20:
[----:B------:R-:W-:Y:S05]  /*0860*/  BSYNC B2 ;  /* 0x0000000000027941 */ /* 0x000fea0003800000 */
.L_x_17:
[----:B------:R-:W-:Y:S05]  /*0870*/  WARPSYNC.ALL ;  /* 0x0000000000007948 */ /* 0x000fea0003800000 */
[----:B-1----:R-:W1:Y:S01]  /*0880*/  LDC R5, c[0x0][0x22c] ;  /* 0x00008b00ff057b82 */ /* 0x002e620000000800 */
[----:B------:R-:W-:Y:S01]  /*0890*/  BSSY B2, `(.L_x_21) ;  /* 0x000000b000027945 */ /* 0x000fe20003800000 */
[----:B-1----:R-:W-:-:S03]  /*08a0*/  VIADD R5, R5, 0xffffffff ;  /* 0xffffffff05057836 */ /* 0x002fc60000000000 */
[----:B------:R-:W-:Y:S05]  /*08b0*/  @P2 BRA `(.L_x_22) ;  /* 0x0000000000202947 */ /* 0x000fea0003800000 */
[----:B---345:R-:W1:Y:S01]  /*08c0*/  LDS R2, [UR20+0x1c] ;  /* 0x00001c14ff027984 */ /* 0x038e620008000800 */
[----:B------:R-:W3:Y:S03]  /*08d0*/  LDC.64 R10, c[0x0][0x240] ;  /* 0x00009000ff0a7b82 */ /* 0x000ee60000000a00 */
[----:B------:R4:W-:Y:S01]  /*08e0*/  STS [UR20+0x24], R5 ;  /* 0x00002405ff007988 */ /* 0x0009e20008000814 */
[--C-:B---3--:R-:W-:Y:S02]  /*08f0*/  SHF.R.U32.HI R9, RZ, 0x4, R11.reuse ;  /* 0x00000004ff097819 */ /* 0x108fe4000001160b */
[----:B------:R-:W-:-:S05]  /*0900*/  SHF.R.U64 R3, R10, 0x4, R11 ;  /* 0x000000040a037819 */ /* 0x000fca000000120b */
[----:B------:R4:W-:Y:S01]  /*0910*/  STS [UR20+0xc], R3 ;  /* 0x00000c03ff007988 */ /* 0x0009e20008000814 */
[----:B-1----:R-:W-:-:S05]  /*0920*/  LOP3.LUT R2, R2, 0xf, R9, 0xb8, !PT ;  /* 0x0000000f02027812 */ /* 0x002fca00078eb809 */
[----:B------:R4:W-:Y:S02]  /*0930*/  STS [UR20+0x1c], R2 ;  /* 0x00001c02ff007988 */ /* 0x0009e40008000814 */
.L_x_22:
[----:B------:R-:W-:Y:S05]  /*0940*/  BSYNC B2 ;  /* 0x0000000000027941 */ /* 0x000fea0003800000 */
.L_x_21:
[----:B------:R-:W-:Y:S04]  /*0950*/  BSSY B3, `(.L_x_23) ;  /* 0x000001d000037945 */ /* 0x000fe80003800000 */
[----:B------:R-:W-:Y:S04]  /*0960*/  BSSY B2, `(.L_x_24) ;  /* 0x0000018000027945 */ /* 0x000fe80003800000 */
[----:B------:R-:W-:Y:S05]  /*0970*/  @P2 BRA `(.L_x_25) ;  /* 0x00000000001c2947 */ /* 0x000fea0003800000 */
[----:B---345:R-:W1:Y:S02]  /*0980*/  LDS R2, [UR20+0x34] ;  /* 0x00003414ff027984 */ /* 0x038e640008000800 */
[----:B-1----:R-:W-:-:S05]  /*0990*/  LOP3.LUT R2, R2, 0x7, RZ, 0xb8, !PT ;  /* 0x0000000702027812 */ /* 0x002fca00078eb8ff */
[----:B------:R1:W-:Y:S01]  /*09a0*/  STS [UR20+0x34], R2 ;  /* 0x00003402ff007988 */ /* 0x0003e20008000814 */
[----:B------:R-:W-:Y:S05]  /*09b0*/  @P2 BRA `(.L_x_26) ;  /* 0x00000000001c2947 */ /* 0x000fea0003800000 */
[----:B-1----:R-:W1:Y:S02]  /*09c0*/  LDS R2, [UR20+0x34] ;  /* 0x00003414ff027984 */ /* 0x002e640008000800 */
[----:B-1----:R-:W-:-:S05]  /*09d0*/  LOP3.LUT R2, R2, 0x38, RZ, 0xb8, !PT ;  /* 0x0000003802027812 */ /* 0x002fca00078eb8ff */
[----:B------:R1:W-:Y:S02]  /*09e0*/  STS [UR20+0x34], R2 ;  /* 0x00003402ff007988 */ /* 0x0003e40008000814 */
.L_x_25:
[----:B------:R-:W-:Y:S05]  /*09f0*/  @P2 BRA `(.L_x_27) ;  /* 0x00000000001c2947 */ /* 0x000fea0003800000 */
[----:B-1-345:R-:W1:Y:S02]  /*0a00*/  LDS R2, [UR20+0x8] ;  /* 0x00000814ff027984 */ /* 0x03ae640008000800 */
[----:B-1----:R-:W-:-:S05]  /*0a10*/  LOP3.LUT R2, R2, 0x780, RZ, 0xb8, !PT ;  /* 0x0000078002027812 */ /* 0x002fca00078eb8ff */
[----:B------:R3:W-:Y:S02]  /*0a20*/  STS [UR20+0x8], R2 ;  /* 0x00000802ff007988 */ /* 0x0007e40008000814 */
.L_x_26:
[----:B------:R-:W-:Y:S05]  /*0a30*/  @P2 BRA `(.L_x_28) ;  /* 0x0000000000282947 */ /* 0x000fea0003800000 */
[----:B-1-3--:R-:W1:Y:S02]  /*0a40*/  LDS R2, [UR20+0x8] ;  /* 0x00000814ff027984 */ /* 0x00ae640008000800 */
[----:B-1----:R-:W-:-:S05]  /*0a50*/  LOP3.LUT R2, R2, 0x1800, RZ, 0xb8, !PT ;  /* 0x0000180002027812 */ /* 0x002fca00078eb8ff */
[----:B------:R1:W-:Y:S02]  /*0a60*/  STS [UR20+0x8], R2 ;  /* 0x00000802ff007988 */ /* 0x0003e40008000814 */
.L_x_27:
[----:B------:R-:W-:Y:S05]  /*0a70*/  @P2 BREAK B2 ;  /* 0x0000000000022942 */ /* 0x000fea0003800000 */
[----:B------:R-:W-:Y:S05]  /*0a80*/  @P2 BRA `(.L_x_29) ;  /* 0x0000000000242947 */ /* 0x000fea0003800000 */
[----:B-1-345:R-:W1:Y:S01]  /*0a90*/  LDS R2, [UR20+0x8] ;  /* 0x00000814ff027984 */ /* 0x03ae620008000800 */
[----:B------:R-:W-:-:S05]  /*0aa0*/  IMAD.MOV.U32 R3, RZ, RZ, 0x6000 ;  /* 0x00006000ff037424 */ /* 0x000fca00078e00ff */
[----:B-1----:R-:W-:-:S04]  /*0ab0*/  LOP3.LUT R2, R2, 0x6000, R3, 0xd8, !PT ;  /* 0x0000600002027812 */ /* 0x002fc800078ed803 */
[----:B------:R-:W-:-:S05]  /*0ac0*/  LOP3.LUT R2, R2, 0x400000, RZ, 0xb8, !PT ;  /* 0x0040000002027812 */ /* 0x000fca00078eb8ff */
[----:B------:R4:W-:Y:S02]  /*0ad0*/  STS [UR20+0x8], R2 ;  /* 0x00000802ff007988 */ /* 0x0009e40008000814 */
.L_x_28:
[----:B------:R-:W-:Y:S05]  /*0ae0*/  BSYNC B2 ;  /* 0x0000000000027941 */ /* 0x000fea0003800000 */
.L_x_24:
[----:B-1-34-:R-:W1:Y:S02]  /*0af0*/  @!P2 LDS R2, [UR20+0x8] ;  /* 0x00000814ff02a984 */ /* 0x01ae640008000800 */
[----:B-1----:R-:W-:-:S05]  /*0b00*/  @!P2 LOP3.LUT R2, R2, 0x8000, RZ, 0xb8, !PT ;  /* 0x000080000202a812 */ /* 0x002fca00078eb8ff */
[----:B------:R1:W-:Y:S02]  /*0b10*/  @!P2 STS [UR20+0x8], R2 ;  /* 0x00000802ff00a988 */ /* 0x0003e40008000814 */
.L_x_29:
[----:B------:R-:W-:Y:S05]  /*0b20*/  BSYNC B3 ;  /* 0x0000000000037941 */ /* 0x000fea0003800000 */
.L_x_23:
[----:B------:R-:W-:Y:S05]  /*0b30*/  WARPSYNC.ALL ;  /* 0x0000000000007948 */ /* 0x000fea0003800000 */
[----:B------:R-:W-:-:S04]  /*0b40*/  UIADD3 UR25, UR5, 0x80, URZ ;  /* 0x0000008005197890 */ /* 0x000fc8000fffe03f */
[----:B------:R-:W-:-:S04]  /*0b50*/  UIADD3 UR24, UP0, UR25, UR26, URZ ;  /* 0x0000001a19187290 */ /* 0x000fc8000ff1e03f */
[----:B------:R-:W-:Y:S01]  /*0b60*/  ULEA.HI.X.SX32 UR25, UR25, UR27, 0x1, UP0 ;  /* 0x0000001b19197291 */ /* 0x000fe200080f0e3f */
[----:B------:R-:W-:Y:S11]  /*0b70*/  @P0 BRA `(.L_x_30) ;  /* 0x0000000000280947 */ /* 0x000ff60003800000 */
[----:B-1-345:R-:W1:Y:S01]  /*0b80*/  S2R R2, SR_LANEID ;  /* 0x0000000000027919 */ /* 0x03ae620000000000 */
[----:B------:R-:W-:Y:S05]  /*0b90*/  WARPSYNC.ALL ;  /* 0x0000000000007948 */ /* 0x000fea0003800000 */
[----:B-1----:R-:W-:-:S05]  /*0ba0*/  IMAD.SHL.U32 R8, R2, 0x4, RZ ;  /* 0x0000000402087824 */ /* 0x002fca00078e00ff */
[----:B------:R-:W1:Y:S01]  /*0bb0*/  LDS R9, [R8+UR20] ;  /* 0x0000001408097984 */ /* 0x000e620008000800 */
[----:B------:R-:W-:-:S05]  /*0bc0*/  IADD3 R2, P1, R8, UR24, RZ ;  /* 0x0000001808027c10 */ /* 0x000fca000ff3e0ff */
[----:B------:R-:W-:-:S05]  /*0bd0*/  IMAD.X R3, RZ, RZ, UR25, P1 ;  /* 0x00000019ff037e24 */ /* 0x000fca00088e06ff */
[----:B-1----:R1:W3:Y:S01]  /*0be0*/  ATOMG.E.EXCH.STRONG.GPU PT, RZ, [R2], R9 ;  /* 0x0000000902ff73a8 */ /* 0x0022e200041ee100 */
[----:B------:R-:W-:-:S04]  /*0bf0*/  DEPBAR {5,4,3,2,1,0} ;  /* 0x0000003f0000791a */ /* 0x000fc80000000000 */
[----:B------:R1:W-:Y:S01]  /*0c00*/  UTMACCTL.IV [UR24] ;  /* 0x00000000180079b9 */ /* 0x0003e20008000000 */
[----:B------:R-:W-:Y:S01]  /*0c10*/  NOP ;  /* 0x0000000000007918 */ /* 0x000fe20000000000 */
.L_x_30:
[----:B------:R-:W-:Y:S05]  /*0c20*/  @P0 BRA `(.L_x_31) ;  /* 0x00000000000c0947 */ /* 0x000fea0003800000 */
[----:B------:R0:W-:Y:S01]  /*0c30*/  UTMACMDFLUSH ;  /* 0x00000000000079b7 */ /* 0x0001e20000000000 */
[----:B------:R-:W-:Y:S05]  /*0c40*/  @P0 BRA `(.L_x_31) ;  /* 0x0000000000040947 */ /* 0x000fea0003800000 */
[----:B------:R-:W-:-:S04]  /*0c50*/  DEPBAR.LE SB0, 0x0 ;  /* 0x000080000000791a */ /* 0x000fc80000000000 */
.L_x_31:
[----:B------:R-:W-:Y:S05]  /*0c60*/  WARPSYNC.ALL ;  /* 0x0000000000007948 */ /* 0x000fea0003800000 */
[----:B---3--:R-:W-:Y:S06]  /*0c70*/  BAR.SYNC.DEFER_BLOCKING 0x0 ;  /* 0x0000000000007b1d */ /* 0x008fec0000010000 */
[----:B------:R-:W-:Y:S02]  /*0c80*/  BSSY B3, `(.L_x_32) ;  /* 0x000000b000037945 */ /* 0x000fe40003800000 */
[----:B------:R-:W-:Y:S06]  /*0c90*/  BAR.SYNC.DEFER_BLOCKING 0x0 ;  /* 0x0000000000007b1d */ /* 0x000fec0000010000 */
[----:B------:R3:W-:Y:S01]  /*0ca0*/  @!P0 STS [R4], RZ ;  /* 0x000000ff04008388 */ /* 0x0007e20000000800 */
[----:B------:R-:W-:Y:S01]  /*0cb0*/  NOP ;  /* 0x0000000000007918 */ /* 0x000fe20000000000 */
[----:B------:R-:W-:Y:S05]  /*0cc0*/  @P2 BRA `(.L_x_33) ;  /* 0x0000000000182947 */ /* 0x000fea0003800000 */
[----:B-1--45:R-:W1:Y:S01]  /*0cd0*/  LDS R2, [UR20+0x8] ;  /* 0x00000814ff027984 */ /* 0x032e620008000800 */
[----:B------:R-:W4:Y:S01]  /*0ce0*/  LDC.64 R8, c[0x0][0x220] ;  /* 0x00008800ff087b82 */ /* 0x000f220000000a00 */
[----:B------:R-:W-:Y:S02]  /*0cf0*/  IMAD.MOV.U32 R3, RZ, RZ, 0x70 ;  /* 0x00000070ff037424 */ /* 0x000fe400078e00ff */
[----:B----4-:R4:W-:Y:S03]  /*0d00*/  STS.64 [UR20], R8 ;  /* 0x00000008ff007988 */ /* 0x0109e60008000a14 */
[----:B-1----:R-:W-:-:S05]  /*0d10*/  LOP3.LUT R2, R2, 0x10, R3, 0xd8, !PT ;  /* 0x0000001002027812 */ /* 0x002fca00078ed803 */
[----:B------:R4:W-:Y:S02]  /*0d20*/  STS [UR20+0x8], R2 ;  /* 0x00000802ff007988 */ /* 0x0009e40008000814 */
.L_x_33:
[----:B-1----:R-:W-:Y:S05]  /*0d30*/  BSYNC B3 ;  /* 0x0000000000037941 */ /* 0x002fea0003800000 */
.L_x_32:
[----:B------:R-:W-:Y:S04]  /*0d40*/  BSSY B3, `(.L_x_34) ;  /* 0x0000033000037945 */ /* 0x000fe80003800000 */
[----:B------:R-:W-:Y:S04]  /*0d50*/  BSSY B4, `(.L_x_35) ;  /* 0x000002e000047945 */ /* 0x000fe80003800000 */
[----:B------:R-:W-:Y:S05]  /*0d60*/  @P2 BRA `(.L_x_36) ;  /* 0x0000000000242947 */ /* 0x000fea0003800000 */
[----:B----45:R-:W1:Y:S01]  /*0d70*/  LDS R2, [UR20+0x34] ;  /* 0x00003414ff027984 */ /* 0x030e620008000800 */
[----:B------:R-:W-:-:S05]  /*0d80*/  IMAD.MOV.U32 R3, RZ, RZ, 0x7f000000 ;  /* 0x7f000000ff037424 */ /* 0x000fca00078e00ff */
[----:B-1----:R-:W-:-:S05]  /*0d90*/  LOP3.LUT R2, R2, 0xff000000, R3, 0xb8, !PT ;  /* 0xff00000002027812 */ /* 0x002fca00078eb803 */
[----:B------:R1:W-:Y:S01]  /*0da0*/  STS [UR20+0x34], R2 ;  /* 0x00003402ff007988 */ /* 0x0003e20008000814 */
[----:B------:R-:W-:Y:S05]  /*0db0*/  @P2 BRA `(.L_x_37) ;  /* 0x0000000000182947 */ /* 0x000fea0003800000 */
[----:B-1----:R-:W1:Y:S01]  /*0dc0*/  LDS R2, [UR20+0x38] ;  /* 0x00003814ff027984 */ /* 0x002e620008000800 */
[----:B------:R-:W-:-:S05]  /*0dd0*/  IMAD.MOV.U32 R3, RZ, RZ, 0x3f ;  /* 0x0000003fff037424 */ /* 0x000fca00078e00ff */
[----:B-1----:R-:W-:-:S05]  /*0de0*/  LOP3.LUT R2, R2, 0xff, R3, 0xb8, !PT ;  /* 0x000000ff02027812 */ /* 0x002fca00078eb803 */
[----:B------:R1:W-:Y:S02]  /*0df0*/  STS [UR20+0x38], R2 ;  /* 0x00003802ff007988 */ /* 0x0003e40008000814 */
.L_x_36:
[----:B------:R-:W-:Y:S05]  /*0e00*/  @P2 BRA `(.L_x_38) ;  /* 0x00000000000c2947 */ /* 0x000fea0003800000 */
[----:B------:R1:W-:Y:S02]  /*0e10*/  STS [UR20+0x20], R5 ;  /* 0x00002005ff007988 */ /* 0x0003e40008000814 */
.L_x_37:
[----:B------:R-:W-:Y:S05]  /*0e20*/  @P2 BRA `(.L_x_39) ;  /* 0x0000000000242947 */ /* 0x000fea0003800000 */
[----:B------:R1:W-:Y:S02]  /*0e30*/  STS [UR20+0x24], R6 ;  /* 0x00002406ff007988 */ /* 0x0003e40008000814 */
.L_x_38:
[----:B------:R-:W-:Y:S05]  /*0e40*/  @P2 BRA `(.L_x_40) ;  /* 0x00000000002c2947 */ /* 0x000fea0003800000 */
[----:B-1--45:R-:W1:Y:S01]  /*0e50*/  LDS R2, [UR20+0x1c] ;  /* 0x00001c14ff027984 */ /* 0x032e620008000800 */
[----:B------:R-:W4:Y:S02]  /*0e60*/  LDC.64 R8, c[0x0][0x248] ;  /* 0x00009200ff087b82 */ /* 0x000f240000000a00 */
[--C-:B----4-:R-:W-:Y:S02]  /*0e70*/  SHF.R.U32.HI R5, RZ, 0x4, R9.reuse ;  /* 0x00000004ff057819 */ /* 0x110fe40000011609 */
[----:B------:R-:W-:-:S05]  /*0e80*/  SHF.R.U64 R3, R8, 0x4, R9 ;  /* 0x0000000408037819 */ /* 0x000fca0000001209 */
[----:B------:R4:W-:Y:S01]  /*0e90*/  STS [UR20+0xc], R3 ;  /* 0x00000c03ff007988 */ /* 0x0009e20008000814 */
[----:B-1----:R-:W-:-:S05]  /*0ea0*/  LOP3.LUT R2, R2, 0xf, R5, 0xb8, !PT ;  /* 0x0000000f02027812 */ /* 0x002fca00078eb805 */
[----:B------:R4:W-:Y:S02]  /*0eb0*/  STS [UR20+0x1c], R2 ;  /* 0x00001c02ff007988 */ /* 0x0009e40008000814 */
.L_x_39:
[----:B------:R-:W-:Y:S05]  /*0ec0*/  @P2 BRA `(.L_x_41) ;  /* 0x00000000001c2947 */ /* 0x000fea0003800000 */
[----:B-1--45:R-:W1:Y:S02]  /*0ed0*/  LDS R2, [UR20+0x34] ;  /* 0x00003414ff027984 */ /* 0x032e640008000800 */
[----:B-1----:R-:W-:-:S05]  /*0ee0*/  LOP3.LUT R2, R2, 0x7, RZ, 0xb8, !PT ;  /* 0x0000000702027812 */ /* 0x002fca00078eb8ff */
[----:B------:R1:W-:Y:S02]  /*0ef0*/  STS [UR20+0x34], R2 ;  /* 0x00003402ff007988 */ /* 0x0003e40008000814 */
.L_x_40:
[----:B------:R-:W-:Y:S05]  /*0f00*/  @P2 BRA `(.L_x_42) ;  /* 0x00000000001c2947 */ /* 0x000fea0003800000 */
[----:B-1--45:R-:W1:Y:S02]  /*0f10*/  LDS R2, [UR20+0x34] ;  /* 0x00003414ff027984 */ /* 0x032e640008000800 */
[----:B-1----:R-:W-:-:S05]  /*0f20*/  LOP3.LUT R2, R2, 0x38, RZ, 0xb8, !PT ;  /* 0x0000003802027812 */ /* 0x002fca00078eb8ff */
[----:B------:R1:W-:Y:S02]  /*0f30*/  STS [UR20+0x34], R2 ;  /* 0x00003402ff007988 */ /* 0x0003e40008000814 */
.L_x_41:
[----:B------:R-:W-:Y:S05]  /*0f40*/  @P2 BRA `(.L_x_43) ;  /* 0x00000000001c2947 */ /* 0x000fea0003800000 */
[----:B-1--45:R-:W1:Y:S02]  /*0f50*/  LDS R2, [UR20+0x8] ;  /* 0x00000814ff027984 */ /* 0x032e640008000800 */
[----:B-1----:R-:W-:-:S05]  /*0f60*/  LOP3.LUT R2, R2, 0x780, RZ, 0xb8, !PT ;  /* 0x0000078002027812 */ /* 0x002fca00078eb8ff */
[----:B------:R1:W-:Y:S02]  /*0f70*/  STS [UR20+0x8], R2 ;  /* 0x00000802ff007988 */ /* 0x0003e40008000814 */
.L_x_42:
[----:B------:R-:W-:Y:S05]  /*0f80*/  @P2 BRA `(.L_x_44) ;  /* 0x0000000000282947 */ /* 0x000fea0003800000 */
[----:B-1--45:R-:W1:Y:S02]  /*0f90*/  LDS R2, [UR20+0x8] ;  /* 0x00000814ff027984 */ /* 0x032e640008000800 */
[----:B-1----:R-:W-:-:S05]  /*0fa0*/  LOP3.LUT R2, R2, 0x1800, RZ, 0xb8, !PT ;  /* 0x0000180002027812 */ /* 0x002fca00078eb8ff */
[----:B------:R1:W-:Y:S02]  /*0fb0*/  STS [UR20+0x8], R2 ;  /* 0x00000802ff007988 */ /* 0x0003e40008000814 */
.L_x_43:
[----:B------:R-:W-:Y:S05]  /*0fc0*/  @P2 BREAK B4 ;  /* 0x0000000000042942 */ /* 0x000fea0003800000 */
[----:B------:R-:W-:Y:S05]  /*0fd0*/  @P2 BRA `(.L_x_45) ;  /* 0x0000000000242947 */ /* 0x000fea0003800000 */
[----:B-1--45:R-:W1:Y:S01]  /*0fe0*/  LDS R2, [UR20+0x8] ;  /* 0x00000814ff027984 */ /* 0x032e620008000800 */
[----:B------:R-:W-:-:S05]  /*0ff0*/  IMAD.MOV.U32 R3, RZ, RZ, 0x6000 ;  /* 0x00006000ff037424 */ /* 0x000fca00078e00ff */
[----:B-1----:R-:W-:-:S04]  /*1000*/  LOP3.LUT R2, R2, 0x6000, R3, 0xd8, !PT ;  /* 0x0000600002027812 */ /* 0x002fc800078ed803 */
[----:B------:R-:W-:-:S05]  /*1010*/  LOP3.LUT R2, R2, 0x400000, RZ, 0xb8, !PT ;  /* 0x0040000002027812 */ /* 0x000fca00078eb8ff */
[----:B------:R1:W-:Y:S02]  /*1020*/  STS [UR20+0x8], R2 ;  /* 0x00000802ff007988 */ /* 0x0003e40008000814 */
.L_x_44:
[----:B------:R-:W-:Y:S05]  /*1030*/  BSYNC B4 ;  /* 0x0000000000047941 */ /* 0x000fea0003800000 */
.L_x_35:
[----:B-1--45:R-:W1:Y:S02]  /*1040*/  @!P2 LDS R2, [UR20+0x8] ;  /* 0x00000814ff02a984 */ /* 0x032e640008000800 */
[----:B-1----:R-:W-:-:S05]  /*1050*/  @!P2 LOP3.LUT R2, R2, 0x8000, RZ, 0xb8, !PT ;  /* 0x000080000202a812 */ /* 0x002fca00078eb8ff */
[----:B------:R1:W-:Y:S02]  /*1060*/  @!P2 STS [UR20+0x8], R2 ;  /* 0x00000802ff00a988 */ /* 0x0003e40008000814 */
.L_x_45:
[----:B------:R-:W-:Y:S05]  /*1070*/  BSYNC B3 ;  /* 0x0000000000037941 */ /* 0x000fea0003800000 */
.L_x_34:
[----:B------:R-:W-:Y:S05]  /*1080*/  WARPSYNC.ALL ;  /* 0x0000000000007948 */ /* 0x000fea0003800000 */
[----:B------:R-:W-:Y:S01]  /*1090*/  UIADD3 UR5, UR5, 0x100, URZ ;  /* 0x0000010005057890 */ /* 0x000fe2000fffe03f */
[----:B------:R-:W-:Y:S01]  /*10a0*/  ISETP.GE.AND P1, PT, R12, 0x1, PT ;  /* 0x000000010c00780c */ /* 0x000fe20003f26270 */
[----:B------:R-:W-:Y:S01]  /*10b0*/  IMAD.MOV.U32 R24, RZ, RZ, RZ ;  /* 0x000000ffff187224 */ /* 0x000fe200078e00ff */
[----:B------:R-:W-:Y:S01]  /*10c0*/  SHF.R.U32.HI R6, RZ, 0x5, R0 ;  /* 0x00000005ff067819 */ /* 0x000fe20000011600 */
[----:B------:R-:W-:-:S04]  /*10d0*/  UIADD3 UR26, UP0, UR5, UR26, URZ ;  /* 0x0000001a051a7290 */ /* 0x000fc8000ff1e03f */
[----:B------:R-:W-:Y:S01]  /*10e0*/  ULEA.HI.X.SX32 UR27, UR5, UR27, 0x1, UP0 ;  /* 0x0000001b051b7291 */ /* 0x000fe200080f0e3f */
[----:B------:R-:W-:Y:S11]  /*10f0*/  @P0 BRA `(.L_x_46) ;  /* 0x0000000000280947 */ /* 0x000ff60003800000 */
[----:B-1--45:R-:W2:Y:S01]  /*1100*/  S2R R2, SR_LANEID ;  /* 0x0000000000027919 */ /* 0x032ea20000000000 */
[----:B------:R-:W-:Y:S05]  /*1110*/  WARPSYNC.ALL ;  /* 0x0000000000007948 */ /* 0x000fea0003800000 */
[----:B--23--:R-:W-:-:S05]  /*1120*/  IMAD.SHL.U32 R4, R2, 0x4, RZ ;  /* 0x0000000402047824 */ /* 0x00cfca00078e00ff */
[----:B------:R-:W1:Y:S01]  /*1130*/  LDS R5, [R4+UR20] ;  /* 0x0000001404057984 */ /* 0x000e620008000800 */
[----:B------:R-:W-:-:S05]  /*1140*/  IADD3 R2, P3, R4, UR26, RZ ;  /* 0x0000001a04027c10 */ /* 0x000fca000ff7e0ff */
[----:B------:R-:W-:-:S05]  /*1150*/  IMAD.X R3, RZ, RZ, UR27, P3 ;  /* 0x0000001bff037e24 */ /* 0x000fca00098e06ff */
[----:B-1----:R1:W2:Y:S01]  /*1160*/  ATOMG.E.EXCH.STRONG.GPU PT, RZ, [R2], R5 ;  /* 0x0000000502ff73a8 */ /* 0x0022a200041ee100 */
[----:B------:R-:W-:-:S04]  /*1170*/  DEPBAR {5,4,3,2,1,0} ;  /* 0x0000003f0000791a */ /* 0x000fc80000000000 */
[----:B------:R1:W-:Y:S01]  /*1180*/  UTMACCTL.IV [UR26] ;  /* 0x000000001a0079b9 */ /* 0x0003e20008000000 */
[----:B------:R-:W-:Y:S01]  /*1190*/  NOP ;  /* 0x0000000000007918 */ /* 0x000fe20000000000 */
.L_x_46:
[----:B------:R-:W-:Y:S05]  /*11a0*/  @P0 BRA `(.L_x_47) ;  /* 0x00000000000c0947 */ /* 0x000fea0003800000 */
[----:B------:R0:W-:Y:S01]  /*11b0*/  UTMACMDFLUSH ;  /* 0x00000000000079b7 */ /* 0x0001e20000000000 */
[----:B------:R-:W-:Y:S05]  /*11c0*/  @P0 BRA `(.L_x_47) ;  /* 0x0000000000040947 */ /* 0x000fea0003800000 */
[----:B------:R-:W-:-:S04]  /*11d0*/  DEPBAR.LE SB0, 0x0 ;  /* 0x000080000000791a */ /* 0x000fc80000000000 */
.L_x_47:
[----:B------:R-:W-:Y:S05]  /*11e0*/  WARPSYNC.ALL ;  /* 0x0000000000007948 */ /* 0x000fea0003800000 */
[----:B--2---:R-:W-:Y:S01]  /*11f0*/  BAR.SYNC.DEFER_BLOCKING 0x0 ;  /* 0x0000000000007b1d */ /* 0x004fe20000010000 */
[----:B------:R-:W-:Y:S01]  /*1200*/  R2UR UR21, R6 ;  /* 0x00000000061572ca */ /* 0x000fe200000e0000 */
[----:B------:R-:W-:Y:S01]  /*1210*/  USHF.L.U32 UR15, UR32, 0x8, URZ ;  /* 0x00000008200f7899 */ /* 0x000fe2000800063f */
[----:B------:R-:W-:Y:S01]  /*1220*/  IMAD.MOV.U32 R25, RZ, RZ, RZ ;  /* 0x000000ffff197224 */ /* 0x000fe200078e00ff */
[----:B------:R-:W-:Y:S02]  /*1230*/  CS2R R26, SRZ ;  /* 0x00000000001a7805 */ /* 0x000fe4000001ff00 */
[----:B------:R-:W-:Y:S01]  /*1240*/  CS2R R28, SRZ ;  /* 0x00000000001c7805 */ /* 0x000fe2000001ff00 */
[----:B------:R-:W-:Y:S01]  /*1250*/  VOTEU.ALL UP0, P2 ;  /* 0x00000000003f7886 */ /* 0x000fe20001000000 */
[----:B------:R-:W-:Y:S01]  /*1260*/  UMOV UR6, 0x1 ;  /* 0x0000000100067882 */ /* 0x000fe20000000000 */
[----:B------:R-:W-:Y:S01]  /*1270*/  VOTEU.ALL UP1, P2 ;  /* 0x00000000003f7886 */ /* 0x000fe20001020000 */
[----:B------:R-:W-:Y:S01]  /*1280*/  VOTEU.ALL UP2, P2 ;  /* 0x00000000003f7886 */ /* 0x000fe20001040000 */
[----:B------:R-:W-:Y:S01]  /*1290*/  CS2R R30, SRZ ;  /* 0x00000000001e7805 */ /* 0x000fe2000001ff00 */
[----:B------:R-:W-:-:S04]  /*12a0*/  @!UP0 UIADD3 UR8, -UR6, 0x100000, URZ ;  /* 0x0010000006088890 */ /* 0x000fc8000fffe13f */
[----:B------:R-:W-:Y:S02]  /*12b0*/  @!UP0 USHF.L.U32 UR9, UR8, 0xb, URZ ;  /* 0x0000000b08098899 */ /* 0x000fe4000800063f */
[----:B------:R-:W-:Y:S01]  /*12c0*/  @!UP0 USHF.L.U32 UR8, UR8, 0x1, URZ ;  /* 0x0000000108088899 */ /* 0x000fe2000800063f */
        /* <DEDUP_REMOVED lines=9> */
[----:B------:R-:W-:Y:S01]  /*1360*/  VOTEU.ALL UP0, P2 ;  /* 0x00000000003f7886 */ /* 0x000fe20001000000 */
[----:B------:R-:W-:Y:S02]  /*1370*/  CS2R R38, SRZ ;  /* 0x0000000000267805 */ /* 0x000fe4000001ff00 */
[----:B------:R-:W-:Y:S02]  /*1380*/  CS2R R40, SRZ ;  /* 0x0000000000287805 */ /* 0x000fe4000001ff00 */
[----:B------:R-:W-:Y:S02]  /*1390*/  CS2R R42, SRZ ;  /* 0x00000000002a7805 */ /* 0x000fe4000001ff00 */
[----:B------:R-:W-:-:S02]  /*13a0*/  CS2R R44, SRZ ;  /* 0x00000000002c7805 */ /* 0x000fc4000001ff00 */
[----:B------:R-:W-:Y:S02]  /*13b0*/  CS2R R46, SRZ ;  /* 0x00000000002e7805 */ /* 0x000fe4000001ff00 */
[----:B------:R-:W-:Y:S01]  /*13c0*/  CS2R R48, SRZ ;  /* 0x0000000000307805 */ /* 0x000fe2000001ff00 */
[----:B------:R-:W2:Y:S02]  /*13d0*/  FENCE.VIEW.ASYNC.S ;  /* 0x00000000000073c6 */ /* 0x000ea40000000000 */
[----:B--2---:R-:W2:Y:S02]  /*13e0*/  @!UP0 SYNCS.EXCH.64 URZ, [UR20+0x1e000], UR8 ;  /* 0x01e00008143f85b2 */ /* 0x004ea40008000100 */
[----:B--2---:R-:W-:Y:S01]  /*13f0*/  BAR.SYNC.DEFER_BLOCKING 0x0 ;  /* 0x0000000000007b1d */ /* 0x004fe20000010000 */
[----:B------:R-:W-:Y:S02]  /*1400*/  CS2R R50, SRZ ;  /* 0x0000000000327805 */ /* 0x000fe4000001ff00 */
[----:B------:R-:W-:-:S02]  /*1410*/  CS2R R52, SRZ ;  /* 0x0000000000347805 */ /* 0x000fc4000001ff00 */
[----:B------:R-:W-:Y:S02]  /*1420*/  CS2R R54, SRZ ;  /* 0x0000000000367805 */ /* 0x000fe4000001ff00 */
[----:B------:R-:W-:Y:S02]  /*1430*/  CS2R R56, SRZ ;  /* 0x0000000000387805 */ /* 0x000fe4000001ff00 */
[----:B------:R-:W-:Y:S02]  /*1440*/  CS2R R58, SRZ ;  /* 0x00000000003a7805 */ /* 0x000fe4000001ff00 */
[----:B------:R-:W-:Y:S02]  /*1450*/  CS2R R60, SRZ ;  /* 0x00000000003c7805 */ /* 0x000fe4000001ff00 */
        /* <DEDUP_REMOVED lines=12> */
[----:B------:R-:W-:Y:S01]  /*1520*/  CS2R R86, SRZ ;  /* 0x0000000000567805 */ /* 0x000fe2000001ff00 */
[----:B------:R2:W4:Y:S02]  /*1530*/  @!UP1 SYNCS.EXCH.64 URZ, [UR20+0x1e008], UR10 ;  /* 0x01e0080a143f95b2 */ /* 0x0005240008000100 */
[----:B----4-:R-:W-:Y:S01]  /*1540*/  BAR.SYNC.DEFER_BLOCKING 0x0 ;  /* 0x0000000000007b1d */ /* 0x010fe20000010000 */
[----:B--2---:R-:W-:-:S05]  /*1550*/  USHF.L.U32 UR11, UR33, 0x6, URZ ;  /* 0x00000006210b7899 */ /* 0x004fca000800063f */
[----:B------:R2:W4:Y:S01]  /*1560*/  @!UP2 SYNCS.EXCH.64 URZ, [UR20+0x1e010], UR6 ;  /* 0x01e01006143fa5b2 */ /* 0x0005220008000100 */
[----:B------:R-:W-:Y:S06]  /*1570*/  @!P1 BRA `(.L_x_48) ;  /* 0x0000000400909947 */ /* 0x000fec0003800000 */
        /* <DEDUP_REMOVED lines=31> */
[----:B------:R-:W-:Y:S01]  /*1770*/  CS2R R86, SRZ ;  /* 0x0000000000567805 */ /* 0x000fe2000001ff00 */
[----:B------:R-:W-:Y:S01]  /*1780*/  UMOV UR5, URZ ;  /* 0x0000003f00057c82 */ /* 0x000fe20008000000 */
[----:B------:R-:W-:-:S05]  /*1790*/  UMOV UR10, URZ ;  /* 0x0000003f000a7c82 */ /* 0x000fca0008000000 */
.L_x_50:
[----:B----4-:R-:W-:Y:S01]  /*17a0*/  BAR.SYNC.DEFER_BLOCKING 0x0 ;  /* 0x0000000000007b1d */ /* 0x010fe20000010000 */
[----:B------:R-:W-:Y:S01]  /*17b0*/  ULEA UR18, UR5, UR20, 0x3 ;  /* 0x0000001405127291 */ /* 0x000fe2000f8e183f */
[----:B-1---5:R-:W-:Y:S01]  /*17c0*/  @!P2 IMAD.MOV.U32 R2, RZ, RZ, 0xa000 ;  /* 0x0000a000ff02a424 */ /* 0x022fe200078e00ff */
[----:B------:R-:W-:Y:S01]  /*17d0*/  ELECT P0, URZ, PT ;  /* 0x00000000003f782f */ /* 0x000fe20003800000 */
[----:B------:R-:W-:-:S03]  /*17e0*/  ULEA UR8, UR5, UR20, 0xd ;  /* 0x0000001405087291 */ /* 0x000fc6000f8e683f */
[----:B------:R-:W-:Y:S02]  /*17f0*/  ISETP.LT.U32.AND P0, PT, R7, 0x20, P0 ;  /* 0x000000200700780c */ /* 0x000fe40000701070 */
[----:B------:R-:W-:Y:S01]  /*1800*/  ELECT P1, URZ, PT ;  /* 0x00000000003f782f */ /* 0x000fe20003820000 */
[----:B------:R-:W-:-:S03]  /*1810*/  UIADD3 UR8, UR8, 0x18000, URZ ;  /* 0x0001800008087890 */ /* 0x000fc6000fffe03f */
[----:B------:R-:W-:Y:S01]  /*1820*/  ISETP.LT.U32.AND P1, PT, R7, 0x20, P1 ;  /* 0x000000200700780c */ /* 0x000fe20000f21070 */
[----:B------:R-:W-:Y:S01]  /*1830*/  ULEA UR12, UR5, UR20, 0xf ;  /* 0x00000014050c7291 */ /* 0x000fe2000f8e783f */
[----:B------:R-:W-:-:S05]  /*1840*/  UMOV UR14, UR10 ;  /* 0x0000000a000e7c82 */ /* 0x000fca0008000000 */
[----:B------:R-:W-:Y:S01]  /*1850*/  VOTEU.ANY UP0, P0 ;  /* 0x00000000003f7886 */ /* 0x000fe20000000100 */
[----:B------:R-:W-:Y:S01]  /*1860*/  VOTEU.ANY UP2, P0 ;  /* 0x00000000003f7886 */ /* 0x000fe20000040100 */
[----:B------:R1:W-:Y:S03]  /*1870*/  @!P2 SYNCS.ARRIVE.TRANS64 RZ, [UR18+0x1e000], R2 ;  /* 0x01e00002ffffa9a7 */ /* 0x0003e60008000012 */
[----:B------:R-:W-:Y:S01]  /*1880*/  @UP0 UIADD3 UR9, UR18, 0x1e000, URZ ;  /* 0x0001e00012090890 */ /* 0x000fe2000fffe03f */
[----:B--2---:R-:W-:Y:S01]  /*1890*/  @UP0 UMOV UR6, UR22 ;  /* 0x0000001600060c82 */ /* 0x004fe20008000000 */
[----:B------:R-:W-:Y:S01]  /*18a0*/  @UP0 UMOV UR7, UR23 ;  /* 0x0000001700070c82 */ /* 0x000fe20008000000 */
[----:B------:R-:W-:Y:S01]  /*18b0*/  BAR.SYNC.DEFER_BLOCKING 0x0 ;  /* 0x0000000000007b1d */ /* 0x000fe20000010000 */
[----:B-1----:R-:W-:-:S05]  /*18c0*/  IMAD.U32 R2, RZ, RZ, UR4 ;  /* 0x00000004ff027e24 */ /* 0x002fca000f8e00ff */
[----:B------:R-:W-:Y:S01]  /*18d0*/  VOTEU.ANY UP1, P1 ;  /* 0x00000000003f7886 */ /* 0x000fe20000820100 */
[----:B------:R-:W-:Y:S01]  /*18e0*/  VOTEU.ANY UP3, P1 ;  /* 0x00000000003f7886 */ /* 0x000fe20000860100 */
[----:B------:R-:W-:-:S03]  /*18f0*/  SHF.L.U32 R2, R2, 0x1f, RZ ;  /* 0x0000001f02027819 */ /* 0x000fc600000006ff */
[----:B------:R-:W-:Y:S01]  /*1900*/  @UP1 UIADD3 UR13, UR18, 0x1e000, URZ ;  /* 0x0001e000120d1890 */ /* 0x000fe2000fffe03f */
[----:B------:R-:W-:Y:S01]  /*1910*/  @UP1 UMOV UR16, UR24 ;  /* 0x0000001800101c82 */ /* 0x000fe20008000000 */
[----:B------:R-:W-:Y:S01]  /*1920*/  @UP1 UMOV UR17, UR25 ;  /* 0x0000001900111c82 */ /* 0x000fe20008000000 */
[----:B------:R1:W-:Y:S01]  /*1930*/  @UP2 UTMALDG.2D [UR8], [UR6] ;  /* 0x00000008060025b4 */ /* 0x0003e20008008000 */
[----:B------:R2:W-:Y:S06]  /*1940*/  MEMBAR.ALL.CTA ;  /* 0x0000000000007992 */ /* 0x0005ec0000008000 */
[----:B--2---:R-:W2:Y:S02]  /*1950*/  FENCE.VIEW.ASYNC.S ;  /* 0x00000000000073c6 */ /* 0x004ea40000000000 */
[----:B--2---:R-:W-:Y:S06]  /*1960*/  BAR.SYNC.DEFER_BLOCKING 0x0 ;  /* 0x0000000000007b1d */ /* 0x004fec0000010000 */
[----:B------:R1:W-:Y:S02]  /*1970*/  @UP3 UTMALDG.2D [UR12], [UR16] ;  /* 0x0000000c100035b4 */ /* 0x0003e40008008000 */
[----:B------:R-:W-:Y:S06]  /*1980*/  BAR.SYNC.DEFER_BLOCKING 0x0 ;  /* 0x0000000000007b1d */ /* 0x000fec0000010000 */
[----:B------:R-:W2:Y:S02]  /*1990*/  SYNCS.PHASECHK.TRANS64.TRYWAIT P0, [UR18+0x1e000], R2 ;  /* 0x01e00002ff0075a7 */ /* 0x000ea40008000152 */
[----:B-12---:R-:W-:Y:S05]  /*19a0*/  @!P0 BRA `(.L_x_49) ;  /* 0x0000000800248947 */ /* 0x006fea0003800000 */
.L_x_51:
[----:B------:R-:W-:Y:S01]  /*19b0*/  USHF.L.U32 UR6, UR21, 0x8, URZ ;  /* 0x0000000815067899 */ /* 0x000fe2000800063f */
[----:B------:R-:W-:Y:S02]  /*19c0*/  WARPGROUP.DEPBAR.LE gsb0, 0x0 ;  /* 0x00008000000079c5 */ /* 0x000fe40000010000 */
[----:B------:R-:W-:Y:S01]  /*19d0*/  USHF.R.U32.HI UR16, URZ, 0x4, UR8 ;  /* 0x000000043f107899 */ /* 0x000fe20008011608 */
[----:B------:R-:W-:Y:S01]  /*19e0*/  WARPGROUP.ARRIVE ;  /* 0x00000000000079c5 */ /* 0x000fe20000000000 */
[----:B------:R-:W-:Y:S01]  /*19f0*/  ULOP3.LUT UR6, UR6, 0x400, URZ, 0xc0, !UPT ;  /* 0x0000040006067892 */ /* 0x000fe2000f8ec03f */
[----:B------:R-:W1:Y:S01]  /*1a00*/  LDC R2, c[0x0][0x230] ;  /* 0x00008c00ff027b82 */ /* 0x000e620000000800 */
[----:B------:R-:W-:Y:S02]  /*1a10*/  USGXT.U32 UR16, UR16, 0xe ;  /* 0x0000000e1010789a */ /* 0x000fe40008000000 */
[----:B------:R-:W-:Y:S01]  /*1a20*/  ULEA.HI UR6, UR12, UR6, URZ, 0x1c ;  /* 0x000000060c067291 */ /* 0x000fe2000f8fe03f */
[----:B------:R-:W-:Y:S01]  /*1a30*/  UMOV UR17, 0x40000040 ;  /* 0x4000004000117882 */ /* 0x000fe20000000000 */
[----:B------:R-:W-:-:S02]  /*1a40*/  UMOV UR19, 0x40000040 ;  /* 0x4000004000137882 */ /* 0x000fc40000000000 */
[----:B------:R-:W-:Y:S01]  /*1a50*/  ULOP3.LUT UR18, UR6, 0x3fff, URZ, 0xc0, !UPT ;  /* 0x00003fff06127892 */ /* 0x000fe2000f8ec03f */
[----:B------:R-:W-:Y:S02]  /*1a60*/  UMOV UR7, URZ ;  /* 0x0000003f00077c82 */ /* 0x000fe40008000000 */
[----:B------:R-:W-:Y:S01]  /*1a70*/  UMOV UR6, URZ ;  /* 0x0000003f00067c82 */ /* 0x000fe20008000000 */
[----:B------:R-:W-:Y:S02]  /*1a80*/  UIADD3 UR10, UR10, 0x80, URZ ;  /* 0x000000800a0a7890 */ /* 0x000fe4000fffe03f */
[----:B------:R-:W-:-:S03]  /*1a90*/  UIADD3 UR5, UR5, 0x1, URZ ;  /* 0x0000000105057890 */ /* 0x000fc6000fffe03f */
[----:B------:R-:W-:Y:S01]  /*1aa0*/  QGMMA.64x128x32.F32.E4M3.E4M3 R24, gdesc[UR16], R24 ;  /* 0x01e00000101879f3 */ /* 0x000fe20008700818 */
[----:B------:R-:W-:Y:S02]  /*1ab0*/  UIADD3 UR16, UP0, UR16, 0x2, URZ ;  /* 0x0000000210107890 */ /* 0x000fe4000ff1e03f */
[----:B------:R-:W-:Y:S02]  /*1ac0*/  UIADD3 UR18, UP1, UR18, 0x2, URZ ;  /* 0x0000000212127890 */ /* 0x000fe4000ff3e03f */
[----:B------:R-:W-:Y:S02]  /*1ad0*/  UIADD3.X UR17, UR6, 0x40000040, URZ, UP0, !UPT ;  /* 0x4000004006117890 */ /* 0x000fe400087fe43f */
[----:B------:R-:W-:Y:S01]  /*1ae0*/  UIADD3.X UR19, UR7, 0x40000040, URZ, UP1, !UPT ;  /* 0x4000004007137890 */ /* 0x000fe20008ffe43f */
[----:B-1----:R-:W-:Y:S01]  /*1af0*/  ISETP.LE.AND P0, PT, R2, UR10, PT ;  /* 0x0000000a02007c0c */ /* 0x002fe2000bf03270 */
[----:B------:R-:W-:Y:S02]  /*1b00*/  UIADD3.64 UR28, UR16, 0x2, URZ ;  /* 0x00000002101c7897 */ /* 0x000fe4000fffe03f */
[----:B------:R-:W-:-:S02]  /*1b10*/  UIADD3.64 UR30, UR18, 0x2, URZ ;  /* 0x00000002121e7897 */ /* 0x000fc4000fffe03f */
[----:B------:R-:W-:-:S04]  /*1b20*/  UISETP.NE.U32.AND UP0, UPT, UR5, 0x3, UPT ;  /* 0x000000030500788c */ /* 0x000fc8000bf05070 */
[----:B------:R-:W-:Y:S02]  /*1b30*/  USEL UR6, URZ, 0x1, UP0 ;  /* 0x000000013f067887 */ /* 0x000fe40008000000 */
[----:B------:R-:W-:Y:S02]  /*1b40*/  USEL UR5, UR5, URZ, UP0 ;  /* 0x0000003f05057287 */ /* 0x000fe40008000000 */
[----:B------:R-:W-:Y:S01]  /*1b50*/  ULOP3.LUT UR4, UR4, UR6, URZ, 0x3c, !UPT ;  /* 0x0000000604047292 */ /* 0x000fe2000f8e3c3f */
[----:B------:R-:W-:Y:S01]  /*1b60*/  QGMMA.64x128x32.F32.E4M3.E4M3 R24, gdesc[UR16], R24 ;  /* 0x01e00000101879f3 */ /* 0x000fe20008700818 */
[----:B------:R-:W-:Y:S02]  /*1b70*/  UIADD3.64 UR16, UR16, 0x4, URZ ;  /* 0x0000000410107897 */ /* 0x000fe4000fffe03f */
[----:B------:R-:W-:-:S09]  /*1b80*/  UIADD3.64 UR18, UR18, 0x4, URZ ;  /* 0x0000000412127897 */ /* 0x000fd2000fffe03f */
[----:B------:R-:W-:-:S12]  /*1b90*/  QGMMA.64x128x32.F32.E4M3.E4M3 R24, gdesc[UR28], R24 ;  /* 0x01e000001c1879f3 */ /* 0x000fd80008700818 */
[----:B------:R-:W-:Y:S01]  /*1ba0*/  QGMMA.64x128x32.F32.E4M3.E4M3 R24, gdesc[UR16], R24, gsb0 ;  /* 0x01e00000101879f3 */ /* 0x000fe20008000818 */
[----:B------:R-:W-:Y:S05]  /*1bb0*/  @!P0 BRA `(.L_x_50) ;  /* 0xfffffff800f88947 */ /* 0x000fea000383ffff */
.L_x_48:
[----:B------:R-:W-:Y:S02]  /*1bc0*/  WARPGROUP.DEPBAR.LE gsb0, 0x0 ;  /* 0x00008000000079c5 */ /* 0x000fe40000010000 */
[----:B----4-:R-:W-:Y:S01]  /*1bd0*/  BAR.SYNC.DEFER_BLOCKING 0x0 ;  /* 0x0000000000007b1d */ /* 0x010fe20000010000 */
[C---:B-1---5:R-:W-:Y:S01]  /*1be0*/  IMAD.SHL.U32 R2, R0.reuse, 0x40, RZ ;  /* 0x0000004000027824 */ /* 0x062fe200078e00ff */
[C---:B------:R-:W-:Y:S01]  /*1bf0*/  LOP3.LUT R3, R0.reuse, 0x1c, RZ, 0xc0, !PT ;  /* 0x0000001c00037812 */ /* 0x040fe200078ec0ff */
[----:B---3--:R-:W-:Y:S01]  /*1c00*/  IMAD.SHL.U32 R4, R0, 0x2, RZ ;  /* 0x0000000200047824 */ /* 0x008fe200078e00ff */
[----:B------:R-:W-:Y:S02]  /*1c10*/  ELECT P0, URZ, PT ;  /* 0x00000000003f782f */ /* 0x000fe40003800000 */
[----:B------:R-:W-:Y:S01]  /*1c20*/  F2FP.SATFINITE.E4M3.F32.PACK_AB_MERGE_C R24, R25, R24, RZ ;  /* 0x000000181918723e */ /* 0x000fe200048070ff */
[----:B------:R-:W-:Y:S01]  /*1c30*/  ULOP3.LUT UR21, UR21, 0x1, URZ, 0xc0, !UPT ;  /* 0x0000000115157892 */ /* 0x000fe2000f8ec03f */
[----:B------:R-:W-:Y:S01]  /*1c40*/  LOP3.LUT R2, R2, 0x3800, RZ, 0xc0, !PT ;  /* 0x0000380002027812 */ /* 0x000fe200078ec0ff */
[----:B------:R-:W-:Y:S01]  /*1c50*/  UMOV UR10, UR11 ;  /* 0x0000000b000a7c82 */ /* 0x000fe20008000000 */
[----:B------:R-:W-:Y:S01]  /*1c60*/  LOP3.LUT R4, R4, 0x6, RZ, 0xc0, !PT ;  /* 0x0000000604047812 */ /* 0x000fe200078ec0ff */
[----:B------:R-:W-:Y:S01]  /*1c70*/  ULEA UR9, UR21, UR15, 0x7 ;  /* 0x0000000f15097291 */ /* 0x000fe2000f8e383f */
[----:B------:R-:W-:Y:S01]  /*1c80*/  F2FP.SATFINITE.E4M3.F32.PACK_AB_MERGE_C R26, R27, R26, RZ ;  /* 0x0000001a1b1a723e */ /* 0x000fe200048070ff */
[----:B------:R-:W-:Y:S01]  /*1c90*/  IMAD R2, R3, 0x20, R2 ;  /* 0x0000002003027824 */ /* 0x000fe200078e0202 */
[----:B------:R-:W-:Y:S01]  /*1ca0*/  F2FP.SATFINITE.E4M3.F32.PACK_AB_MERGE_C R28, R29, R28, RZ ;  /* 0x0000001c1d1c723e */ /* 0x000fe200048070ff */
[----:B------:R-:W-:Y:S01]  /*1cb0*/  IMAD R3, R3, 0x4, R4 ;  /* 0x0000000403037824 */ /* 0x000fe200078e0204 */
[----:B------:R-:W-:Y:S01]  /*1cc0*/  F2FP.SATFINITE.E4M3.F32.PACK_AB_MERGE_C R30, R31, R30, RZ ;  /* 0x0000001e1f1e723e */ /* 0x000fe200048070ff */
[----:B------:R-:W-:Y:S01]  /*1cd0*/  ULEA UR8, UR21, UR20, 0xd ;  /* 0x0000001415087291 */ /* 0x000fe2000f8e683f */
[----:B------:R-:W-:Y:S01]  /*1ce0*/  F2FP.SATFINITE.E4M3.F32.PACK_AB_MERGE_C R32, R33, R32, RZ ;  /* 0x000000202120723e */ /* 0x000fe200048070ff */
[----:B------:R-:W-:Y:S01]  /*1cf0*/  IMAD.IADD R3, R2, 0x1, R3 ;  /* 0x0000000102037824 */ /* 0x000fe200078e0203 */
[----:B------:R-:W-:-:S02]  /*1d00*/  F2FP.SATFINITE.E4M3.F32.PACK_AB_MERGE_C R34, R35, R34, RZ ;  /* 0x000000222322723e */ /* 0x000fc400048070ff */
[----:B------:R-:W-:Y:S02]  /*1d10*/  F2FP.SATFINITE.E4M3.F32.PACK_AB_MERGE_C R36, R37, R36, RZ ;  /* 0x000000242524723e */ /* 0x000fe400048070ff */
[----:B------:R-:W-:Y:S01]  /*1d20*/  F2FP.SATFINITE.E4M3.F32.PACK_AB_MERGE_C R38, R39, R38, RZ ;  /* 0x000000262726723e */ /* 0x000fe200048070ff */
[----:B------:R-:W1:Y:S02]  /*1d30*/  @!P2 SYNCS.CCTL.IV [UR20+0x1e000] ;  /* 0x01e00000ff00a9b1 */ /* 0x000e640008000014 */
[----:B-1----:R-:W-:Y:S01]  /*1d40*/  BAR.SYNC.DEFER_BLOCKING 0x0 ;  /* 0x0000000000007b1d */ /* 0x002fe20000010000 */
[----:B------:R-:W-:Y:S02]  /*1d50*/  ISETP.LT.U32.AND P0, PT, R7, 0x40, P0 ;  /* 0x000000400700780c */ /* 0x000fe40000701070 */
[----:B------:R-:W-:Y:S02]  /*1d60*/  LOP3.LUT R5, R3, 0x10, RZ, 0x3c, !PT ;  /* 0x0000001003057812 */ /* 0x000fe400078e3cff */
[----:B------:R-:W-:-:S02]  /*1d70*/  F2FP.SATFINITE.E4M3.F32.PACK_AB_MERGE_C R40, R41, R40, RZ ;  /* 0x000000282928723e */ /* 0x000fc400048070ff */
[----:B------:R-:W-:Y:S02]  /*1d80*/  F2FP.SATFINITE.E4M3.F32.PACK_AB_MERGE_C R42, R43, R42, RZ ;  /* 0x0000002a2b2a723e */ /* 0x000fe400048070ff */
[----:B------:R-:W-:Y:S02]  /*1d90*/  F2FP.SATFINITE.E4M3.F32.PACK_AB_MERGE_C R44, R45, R44, RZ ;  /* 0x0000002c2d2c723e */ /* 0x000fe400048070ff */
[----:B------:R-:W-:Y:S02]  /*1da0*/  F2FP.SATFINITE.E4M3.F32.PACK_AB_MERGE_C R46, R47, R46, RZ ;  /* 0x0000002e2f2e723e */ /* 0x000fe400048070ff */
[----:B------:R-:W-:Y:S01]  /*1db0*/  LOP3.LUT R7, R3, 0x20, RZ, 0x3c, !PT ;  /* 0x0000002003077812 */ /* 0x000fe200078e3cff */
[----:B------:R-:W-:Y:S01]  /*1dc0*/  VOTEU.ANY UP0, P0 ;  /* 0x00000000003f7886 */ /* 0x000fe20000000100 */
[----:B------:R-:W-:Y:S01]  /*1dd0*/  F2FP.SATFINITE.E4M3.F32.PACK_AB_MERGE_C R48, R49, R48, RZ ;  /* 0x000000303130723e */ /* 0x000fe200048070ff */
[----:B------:R-:W-:Y:S01]  /*1de0*/  VOTEU.ANY UP1, P0 ;  /* 0x00000000003f7886 */ /* 0x000fe20000020100 */
[----:B------:R-:W-:-:S02]  /*1df0*/  F2FP.SATFINITE.E4M3.F32.PACK_AB_MERGE_C R50, R51, R50, RZ ;  /* 0x000000323332723e */ /* 0x000fc400048070ff */
[----:B------:R-:W-:Y:S01]  /*1e00*/  F2FP.SATFINITE.E4M3.F32.PACK_AB_MERGE_C R52, R53, R52, RZ ;  /* 0x000000343534723e */ /* 0x000fe200048070ff */
[----:B--2---:R-:W-:Y:S01]  /*1e10*/  @UP0 UMOV UR6, UR26 ;  /* 0x0000001a00060c82 */ /* 0x004fe20008000000 */
[----:B------:R-:W-:Y:S01]  /*1e20*/  F2FP.SATFINITE.E4M3.F32.PACK_AB_MERGE_C R54, R55, R54, RZ ;  /* 0x000000363736723e */ /* 0x000fe200048070ff */
[----:B------:R-:W-:Y:S01]  /*1e30*/  @UP0 UMOV UR7, UR27 ;  /* 0x0000001b00070c82 */ /* 0x000fe20008000000 */
[----:B------:R-:W-:Y:S01]  /*1e40*/  LOP3.LUT R9, R3, 0x30, RZ, 0x3c, !PT ;  /* 0x0000003003097812 */ /* 0x000fe200078e3cff */
[----:B------:R-:W1:Y:S02]  /*1e50*/  @!P2 SYNCS.CCTL.IV [UR20+0x1e008] ;  /* 0x01e00800ff00a9b1 */ /* 0x000e640008000014 */
[----:B-1----:R-:W-:Y:S01]  /*1e60*/  BAR.SYNC.DEFER_BLOCKING 0x0 ;  /* 0x0000000000007b1d */ /* 0x002fe20000010000 */
[----:B------:R-:W-:Y:S02]  /*1e70*/  F2FP.SATFINITE.E4M3.F32.PACK_AB_MERGE_C R56, R57, R56, RZ ;  /* 0x000000383938723e */ /* 0x000fe400048070ff */
[----:B------:R-:W-:-:S02]  /*1e80*/  F2FP.SATFINITE.E4M3.F32.PACK_AB_MERGE_C R58, R59, R58, RZ ;  /* 0x0000003a3b3a723e */ /* 0x000fc400048070ff */
[----:B------:R-:W-:Y:S02]  /*1e90*/  F2FP.SATFINITE.E4M3.F32.PACK_AB_MERGE_C R60, R61, R60, RZ ;  /* 0x0000003c3d3c723e */ /* 0x000fe400048070ff */
[----:B------:R-:W-:Y:S02]  /*1ea0*/  F2FP.SATFINITE.E4M3.F32.PACK_AB_MERGE_C R62, R63, R62, RZ ;  /* 0x0000003e3f3e723e */ /* 0x000fe400048070ff */
[----:B------:R-:W-:Y:S02]  /*1eb0*/  LOP3.LUT R11, R3, 0x40, RZ, 0x3c, !PT ;  /* 0x00000040030b7812 */ /* 0x000fe400078e3cff */
[----:B------:R-:W-:Y:S02]  /*1ec0*/  F2FP.SATFINITE.E4M3.F32.PACK_AB_MERGE_C R64, R65, R64, RZ ;  /* 0x000000404140723e */ /* 0x000fe400048070ff */
[----:B------:R-:W-:Y:S02]  /*1ed0*/  F2FP.SATFINITE.E4M3.F32.PACK_AB_MERGE_C R66, R67, R66, RZ ;  /* 0x000000424342723e */ /* 0x000fe400048070ff */
[----:B------:R-:W-:-:S02]  /*1ee0*/  F2FP.SATFINITE.E4M3.F32.PACK_AB_MERGE_C R68, R69, R68, RZ ;  /* 0x000000444544723e */ /* 0x000fc400048070ff */
[----:B------:R-:W-:Y:S02]  /*1ef0*/  F2FP.SATFINITE.E4M3.F32.PACK_AB_MERGE_C R70, R71, R70, RZ ;  /* 0x000000464746723e */ /* 0x000fe400048070ff */
[----:B------:R-:W-:Y:S02]  /*1f00*/  F2FP.SATFINITE.E4M3.F32.PACK_AB_MERGE_C R72, R73, R72, RZ ;  /* 0x000000484948723e */ /* 0x000fe400048070ff */
[----:B------:R-:W-:Y:S02]  /*1f10*/  F2FP.SATFINITE.E4M3.F32.PACK_AB_MERGE_C R74, R75, R74, RZ ;  /* 0x0000004a4b4a723e */ /* 0x000fe400048070ff */
[----:B------:R-:W-:Y:S01]  /*1f20*/  F2FP.SATFINITE.E4M3.F32.PACK_AB_MERGE_C R76, R77, R76, RZ ;  /* 0x0000004c4d4c723e */ /* 0x000fe200048070ff */
[----:B------:R-:W1:Y:S02]  /*1f30*/  @!P2 SYNCS.CCTL.IV [UR20+0x1e010] ;  /* 0x01e01000ff00a9b1 */ /* 0x000e640008000014 */
[----:B-1----:R-:W-:Y:S01]  /*1f40*/  STS.U16 [R3+UR20], R24 ;  /* 0x0000001803007988 */ /* 0x002fe20008000414 */
[----:B------:R-:W-:-:S02]  /*1f50*/  F2FP.SATFINITE.E4M3.F32.PACK_AB_MERGE_C R78, R79, R78, RZ ;  /* 0x0000004e4f4e723e */ /* 0x000fc400048070ff */
[----:B------:R-:W-:Y:S01]  /*1f60*/  F2FP.SATFINITE.E4M3.F32.PACK_AB_MERGE_C R80, R81, R80, RZ ;  /* 0x000000505150723e */ /* 0x000fe200048070ff */
[----:B------:R-:W-:Y:S01]  /*1f70*/  STS.U16 [R3+UR20+0x400], R26 ;  /* 0x0004001a03007988 */ /* 0x000fe20008000414 */
[----:B------:R-:W-:Y:S02]  /*1f80*/  F2FP.SATFINITE.E4M3.F32.PACK_AB_MERGE_C R82, R83, R82, RZ ;  /* 0x000000525352723e */ /* 0x000fe400048070ff */
[----:B------:R-:W-:Y:S01]  /*1f90*/  F2FP.SATFINITE.E4M3.F32.PACK_AB_MERGE_C R84, R85, R84, RZ ;  /* 0x000000545554723e */ /* 0x000fe200048070ff */
[----:B------:R-:W-:Y:S01]  /*1fa0*/  STS.U16 [R3+UR20+0x8], R28 ;  /* 0x0000081c03007988 */ /* 0x000fe20008000414 */
[----:B------:R-:W-:-:S03]  /*1fb0*/  F2FP.SATFINITE.E4M3.F32.PACK_AB_MERGE_C R86, R87, R86, RZ ;  /* 0x000000565756723e */ /* 0x000fc600048070ff */
[----:B------:R-:W-:Y:S04]  /*1fc0*/  STS.U16 [R3+UR20+0x408], R30 ;  /* 0x0004081e03007988 */ /* 0x000fe80008000414 */
[----:B------:R-:W-:Y:S04]  /*1fd0*/  STS.U16 [R5+UR20], R32 ;  /* 0x0000002005007988 */ /* 0x000fe80008000414 */
[----:B------:R-:W-:Y:S04]  /*1fe0*/  STS.U16 [R5+UR20+0x400], R34 ;  /* 0x0004002205007988 */ /* 0x000fe80008000414 */
[----:B------:R-:W-:Y:S04]  /*1ff0*/  STS.U16 [R5+UR20+0x8], R36 ;  /* 0x0000082405007988 */ /* 0x000fe80008000414 */
[----:B------:R1:W-:Y:S04]  /*2000*/  STS.U16 [R5+UR20+0x408], R38 ;  /* 0x0004082605007988 */ /* 0x0003e80008000414 */
[----:B------:R-:W-:Y:S04]  /*2010*/  STS.U16 [R7+UR20], R40 ;  /* 0x0000002807007988 */ /* 0x000fe80008000414 */
[----:B------:R-:W-:Y:S01]  /*2020*/  STS.U16 [R7+UR20+0x400], R42 ;  /* 0x0004002a07007988 */ /* 0x000fe20008000414 */
[----:B-1----:R-:W-:-:S03]  /*2030*/  LOP3.LUT R5, R3, 0x50, RZ, 0x3c, !PT ;  /* 0x0000005003057812 */ /* 0x002fc600078e3cff */
[----:B------:R-:W-:Y:S04]  /*2040*/  STS.U16 [R7+UR20+0x8], R44 ;  /* 0x0000082c07007988 */ /* 0x000fe80008000414 */
[----:B------:R1:W-:Y:S04]  /*2050*/  STS.U16 [R7+UR20+0x408], R46 ;  /* 0x0004082e07007988 */ /* 0x0003e80008000414 */
[----:B------:R-:W-:Y:S04]  /*2060*/  STS.U16 [R9+UR20], R48 ;  /* 0x0000003009007988 */ /* 0x000fe80008000414 */
[----:B------:R-:W-:Y:S01]  /*2070*/  STS.U16 [R9+UR20+0x400], R50 ;  /* 0x0004003209007988 */ /* 0x000fe20008000414 */
[----:B-1----:R-:W-:-:S02]  /*2080*/  LOP3.LUT R7, R3, 0x60, RZ, 0x3c, !PT ;  /* 0x0000006003077812 */ /* 0x002fc400078e3cff */
[----:B------:R-:W-:Y:S01]  /*2090*/  LOP3.LUT R3, R3, 0x70, RZ, 0x3c, !PT ;  /* 0x0000007003037812 */ /* 0x000fe200078e3cff */
[----:B------:R-:W-:Y:S04]  /*20a0*/  STS.U16 [R9+UR20+0x8], R52 ;  /* 0x0000083409007988 */ /* 0x000fe80008000414 */
[----:B------:R-:W-:Y:S04]  /*20b0*/  STS.U16 [R9+UR20+0x408], R54 ;  /* 0x0004083609007988 */ /* 0x000fe80008000414 */
[----:B------:R-:W-:Y:S04]  /*20c0*/  STS.U16 [R11+UR20], R56 ;  /* 0x000000380b007988 */ /* 0x000fe80008000414 */
[----:B------:R-:W-:Y:S04]  /*20d0*/  STS.U16 [R11+UR20+0x400], R58 ;  /* 0x0004003a0b007988 */ /* 0x000fe80008000414 */
        /* <DEDUP_REMOVED lines=13> */
[----:B------:R-:W-:Y:S01]  /*21b0*/  STS.U16 [R3+UR20+0x408], R86 ;  /* 0x0004085603007988 */ /* 0x000fe20008000414 */
[----:B------:R1:W-:Y:S06]  /*21c0*/  MEMBAR.ALL.CTA ;  /* 0x0000000000007992 */ /* 0x0003ec0000008000 */
[----:B-1----:R-:W1:Y:S02]  /*21d0*/  FENCE.VIEW.ASYNC.S ;  /* 0x00000000000073c6 */ /* 0x002e640000000000 */
[----:B-1----:R-:W-:Y:S06]  /*21e0*/  BAR.SYNC.DEFER_BLOCKING 0x0 ;  /* 0x0000000000007b1d */ /* 0x002fec0000010000 */
[----:B------:R1:W-:Y:S01]  /*21f0*/  @UP1 UTMASTG.2D [UR8], [UR6] ;  /* 0x00000008060013b5 */ /* 0x0003e20008008000 */
[----:B------:R0:W-:Y:S01]  /*2200*/  UTMACMDFLUSH ;  /* 0x00000000000079b7 */ /* 0x0001e20000000000 */
[----:B------:R-:W-:-:S04]  /*2210*/  DEPBAR.LE SB0, 0x0 ;  /* 0x000080000000791a */ /* 0x000fc80000000000 */
[----:B------:R-:W-:Y:S06]  /*2220*/  BAR.SYNC.DEFER_BLOCKING 0x0 ;  /* 0x0000000000007b1d */ /* 0x000fec0000010000 */
[----:B-1----:R-:W-:Y:S05]  /*2230*/  EXIT ;  /* 0x000000000000794d */ /* 0x002fea0003800000 */
.L_x_49:
[----:B------:R-:W1:Y:S02]  /*2240*/  SYNCS.PHASECHK.TRANS64.TRYWAIT P0, [UR18+0x1e000], R2 ;  /* 0x01e00002ff0075a7 */ /* 0x000e640008000152 */
[----:B-1----:R-:W-:Y:S05]  /*2250*/  @!P0 BRA `(.L_x_49) ;  /* 0xfffffffc00f88947 */ /* 0x002fea000383ffff */
[----:B------:R-:W-:Y:S05]  /*2260*/  BRA `(.L_x_51) ;  /* 0xfffffff400d07947 */ /* 0x000fea000383ffff */
.L_x_52:
[----:B------:R-:W-:-:S00]  /*2270*/  BRA `(.L_x_52) ;  /* 0xfffffffc00fc7947 */ /* 0x000fc0000383ffff */
[----:B------:R-:W-:-:S00]  /*2280*/  NOP ;  /* 0x0000000000007918 */ /* 0x000fc00000000000 */
[----:B------:R-:W-:-:S00]  /*2290*/  NOP ;  /* 0x0000000000007918 */ /* 0x000fc00000000000 */
[----:B------:R-:W-:-:S00]  /*22a0*/  NOP ;  /* 0x0000000000007918 */ /* 0x000fc00000000000 */
[----:B------:R-:W-:-:S00]  /*22b0*/  NOP ;  /* 0x0000000000007918 */ /* 0x000fc00000000000 */
[----:B------:R-:W-:-:S00]  /*22c0*/  NOP ;  /* 0x0000000000007918 */ /* 0x000fc00000000000 */
[----:B------:R-:W-:-:S00]  /*22d0*/  NOP ;  /* 0x0000000000007918 */ /* 0x000fc00000000000 */
[----:B------:R-:W-:-:S00]  /*22e0*/  NOP ;  /* 0x0000000000007918 */ /* 0x000fc00000000000 */
[----:B------:R-:W-:-:S00]  /*22f0*/  NOP ;  /* 0x0000000000007918 */ /* 0x000fc00000000000 */
.L_x_53:


//--------------------- .nv.shared.gluon_wgmma    --------------------------
	.section	.nv.shared.gluon_wgmma,"aw",@nobits
	.sectionflags	@""
	.align	16
	.zero		1024


//--------------------- .nv.shared.reserved.0     --------------------------
	.section	.nv.shared.reserved.0,"aw",@nobits
	.weak		__nv_reservedSMEM_offset_0_alias
	.size		__nv_reservedSMEM_offset_0_alias, 0, 0
	.other		__nv_reservedSMEM_offset_0_alias,@"STO_CUDA_RESERVED_SHARED STV_DEFAULT"
__nv_reservedSMEM_offset_0_alias:
	.zero		0


//--------------------- .nv.constant0.gluon_wgmma --------------------------
	.section	.nv.constant0.gluon_wgmma,"a",@progbits
	.sectionflags	@""
	.align	4
.nv.constant0.gluon_wgmma:
	.zero		608


//--------------------- SYMBOLS --------------------------

	.type		.nv.reservedSmem.offset0,@object
	.size		.nv.reservedSmem.offset0,0x4
